//
// Generated by NVIDIA NVVM Compiler
//
// Compiler Build ID: CL-36424714
// Cuda compilation tools, release 13.0, V13.0.88
// Based on NVVM 20.0.0
//

.version 9.0
.target sm_100
.address_size 64

	// .globl	fused_collide_stream
.const .align 4 .b8 w[36] = {57, 142, 227, 60, 57, 142, 227, 61, 57, 142, 227, 60, 57, 142, 227, 61, 57, 142, 227, 62, 57, 142, 227, 61, 57, 142, 227, 60, 57, 142, 227, 61, 57, 142, 227, 60};

.visible .entry fused_collide_stream(
	.param .u64 .ptr .align 1 fused_collide_stream_param_0,
	.param .u64 .ptr .align 1 fused_collide_stream_param_1,
	.param .u64 .ptr .align 1 fused_collide_stream_param_2,
	.param .u64 .ptr .align 1 fused_collide_stream_param_3,
	.param .u64 .ptr .align 1 fused_collide_stream_param_4
)
{
	.reg .pred 	%p<50>;
	.reg .b16 	%rs<3>;
	.reg .b32 	%r<107>;
	.reg .b32 	%f<417>;
	.reg .b64 	%rd<53>;
	.reg .b64 	%fd<9>;

	ld.param.u64 	%rd27, [fused_collide_stream_param_0];
	ld.param.u64 	%rd26, [fused_collide_stream_param_1];
	ld.param.u64 	%rd28, [fused_collide_stream_param_2];
	ld.param.u64 	%rd29, [fused_collide_stream_param_3];
	ld.param.u64 	%rd30, [fused_collide_stream_param_4];
	cvta.to.global.u64 	%rd1, %rd27;
	cvta.to.global.u64 	%rd2, %rd29;
	cvta.to.global.u64 	%rd3, %rd28;
	cvta.to.global.u64 	%rd4, %rd30;
	setp.eq.s64 	%p3, %rd26, 0;
	@%p3 bra 	$L__BB0_18;
	cvta.to.global.u64 	%rd31, %rd26;
	mov.u32 	%r49, %ctaid.x;
	mov.u32 	%r50, %ntid.x;
	mov.u32 	%r51, %tid.x;
	mad.lo.s32 	%r52, %r49, %r50, %r51;
	and.b32  	%r53, %r52, 31;
	setp.eq.s32 	%p4, %r53, 0;
	and.b32  	%r54, %r52, -2147483617;
	setp.eq.s32 	%p5, %r54, 31;
	or.pred  	%p6, %p4, %p5;
	shr.s32 	%r55, %r52, 31;
	shr.u32 	%r56, %r55, 27;
	add.s32 	%r57, %r52, %r56;
	shr.s32 	%r58, %r57, 5;
	shl.b32 	%r59, %r58, 1;
	not.b32 	%r60, %r59;
	add.s32 	%r1, %r52, %r60;
	setp.gt.u32 	%p7, %r1, 3839;
	or.pred  	%p1, %p6, %p7;
	ld.global.f32 	%f1, [%rd4];
	ld.global.f32 	%f2, [%rd4+4];
	ld.global.f32 	%f3, [%rd4+8];
	ld.global.f32 	%f4, [%rd4+12];
	ld.global.f32 	%f5, [%rd4+16];
	ld.global.f32 	%f6, [%rd4+20];
	ld.global.f32 	%f7, [%rd4+24];
	ld.global.f32 	%f8, [%rd4+28];
	ld.global.f32 	%f9, [%rd4+32];
	cvt.s64.s32 	%rd32, %r1;
	mul.wide.s32 	%rd33, %r1, 36;
	add.s64 	%rd34, %rd3, %rd33;
	ld.global.u32 	%r89, [%rd34+4];
	ld.global.f32 	%f385, [%rd34+8];
	ld.global.f32 	%f383, [%rd34+16];
	ld.global.f32 	%f382, [%rd34+20];
	ld.global.u32 	%r90, [%rd34+28];
	ld.global.f32 	%f379, [%rd34+32];
	add.s64 	%rd48, %rd2, %rd32;
	mul.wide.u32 	%rd35, %r1, 36;
	add.s64 	%rd36, %rd35, %rd1;
	add.s64 	%rd49, %rd36, 16;
	mul.wide.u32 	%rd37, %r1, 3;
	add.s64 	%rd38, %rd37, %rd31;
	add.s64 	%rd47, %rd38, 2;
	add.s64 	%rd39, %rd35, %rd3;
	add.s64 	%rd46, %rd39, 138272;
	mov.b32 	%r88, -2160;
	mov.b32 	%r87, 8290560;
	mov.f32 	%f364, %f3;
	mov.f32 	%f365, %f6;
	mov.f32 	%f366, %f9;
$L__BB0_2:
	mov.f32 	%f20, %f366;
	mov.f32 	%f19, %f365;
	mov.f32 	%f18, %f364;
	mov.f32 	%f366, %f379;
	mov.f32 	%f365, %f382;
	mov.f32 	%f15, %f383;
	mov.f32 	%f364, %f385;
	setp.gt.u32 	%p8, %r1, 3839;
	add.s32 	%r88, %r88, 1;
	setp.eq.s32 	%p9, %r88, 0;
	or.pred  	%p10, %p8, %p9;
	mov.f32 	%f387, %f1;
	mov.f32 	%f386, %f2;
	mov.f32 	%f385, %f3;
	mov.f32 	%f384, %f4;
	mov.f32 	%f383, %f5;
	mov.f32 	%f382, %f6;
	mov.f32 	%f381, %f7;
	mov.f32 	%f380, %f8;
	mov.f32 	%f379, %f9;
	@%p10 bra 	$L__BB0_4;
	ld.global.f32 	%f387, [%rd46+-32];
	ld.global.f32 	%f386, [%rd46+-28];
	ld.global.f32 	%f385, [%rd46+-24];
	ld.global.f32 	%f384, [%rd46+-20];
	ld.global.f32 	%f383, [%rd46+-16];
	ld.global.f32 	%f382, [%rd46+-12];
	ld.global.f32 	%f381, [%rd46+-8];
	ld.global.f32 	%f380, [%rd46+-4];
	ld.global.f32 	%f379, [%rd46];
$L__BB0_4:
	add.f32 	%f130, %f387, %f386;
	add.f32 	%f131, %f130, %f385;
	add.f32 	%f132, %f384, %f383;
	add.f32 	%f133, %f132, %f382;
	add.f32 	%f134, %f381, %f380;
	add.f32 	%f135, %f134, %f379;
	add.f32 	%f136, %f131, %f133;
	add.f32 	%f137, %f136, %f135;
	cvt.f64.f32 	%fd1, %f137;
	add.f64 	%fd2, %fd1, 0d3F1A36E2EB1C432D;
	cvt.rn.f32.f64 	%f138, %fd2;
	sub.f32 	%f139, %f135, %f131;
	div.rn.f32 	%f39, %f139, %f138;
	add.f32 	%f140, %f385, %f382;
	add.f32 	%f141, %f140, %f379;
	sub.f32 	%f142, %f141, %f387;
	sub.f32 	%f143, %f142, %f384;
	sub.f32 	%f144, %f143, %f381;
	div.rn.f32 	%f40, %f144, %f138;
	@%p1 bra 	$L__BB0_10;
	abs.f32 	%f145, %f40;
	abs.f32 	%f146, %f39;
	setp.gt.f32 	%p11, %f146, %f145;
	selp.f32 	%f147, %f146, %f145, %p11;
	selp.f32 	%f148, %f145, %f146, %p11;
	div.rn.f32 	%f149, %f148, %f147;
	mul.f32 	%f150, %f149, %f149;
	fma.rn.f32 	%f151, %f150, 0f3B33710B, 0fBC807748;
	fma.rn.f32 	%f152, %f151, %f150, 0f3D2CDAB2;
	fma.rn.f32 	%f153, %f152, %f150, 0fBD992D10;
	fma.rn.f32 	%f154, %f153, %f150, 0f3DD9EA6C;
	fma.rn.f32 	%f155, %f154, %f150, 0fBE117CB1;
	fma.rn.f32 	%f156, %f155, %f150, 0f3E4CBCE0;
	fma.rn.f32 	%f157, %f156, %f150, 0fBEAAAA7D;
	mul.f32 	%f158, %f150, %f157;
	fma.rn.f32 	%f159, %f158, %f149, %f149;
	neg.f32 	%f160, %f159;
	fma.rn.f32 	%f161, 0f3F6EE581, 0f3FD774EB, %f160;
	selp.f32 	%f162, %f161, %f159, %p11;
	selp.f32 	%f163, 0f3F6EE581, 0f3FEEE581, %p11;
	selp.f32 	%f164, %f159, %f160, %p11;
	mov.b32 	%r61, %f40;
	fma.rn.f32 	%f165, %f163, 0f3FD774EB, %f164;
	setp.lt.s32 	%p12, %r61, 0;
	selp.f32 	%f166, %f165, %f162, %p12;
	add.f32 	%f167, %f146, %f145;
	setp.eq.f32 	%p13, %f147, 0f00000000;
	selp.f32 	%f168, 0f40490FDB, 0f00000000, %p12;
	setp.eq.f32 	%p14, %f145, %f146;
	selp.f32 	%f169, 0f4016CBE4, 0f3F490FDB, %p12;
	selp.f32 	%f170, %f169, %f166, %p14;
	selp.f32 	%f171, %f168, %f170, %p13;
	abs.f32 	%f172, %f167;
	setp.nan.f32 	%p15, %f172, %f172;
	copysign.f32 	%f173, %f39, %f171;
	selp.f32 	%f174, %f167, %f173, %p15;
	add.f32 	%f175, %f174, 0f40490FDB;
	mul.f32 	%f176, %f40, %f40;
	fma.rn.f32 	%f177, %f39, %f39, %f176;
	sqrt.rn.f32 	%f178, %f177;
	mul.f32 	%f179, %f178, 0f447A0000;
	cvt.sat.f32.f32 	%f180, %f179;
	add.f32 	%f181, %f387, %f386;
	add.f32 	%f182, %f181, %f385;
	add.f32 	%f183, %f384, %f383;
	add.f32 	%f184, %f183, %f382;
	add.f32 	%f185, %f182, %f184;
	add.f32 	%f186, %f381, %f380;
	add.f32 	%f187, %f186, %f379;
	add.f32 	%f188, %f185, %f187;
	cvt.f64.f32 	%fd3, %f188;
	add.f64 	%fd4, %fd3, 0d3F1A36E2EB1C432D;
	cvt.rn.f32.f64 	%f189, %fd4;
	cvt.sat.f32.f32 	%f41, %f189;
	div.rn.f32 	%f190, %f175, 0f3F860A92;
	cvt.rmi.f32.f32 	%f42, %f190;
	sub.f32 	%f191, %f190, %f42;
	mov.f32 	%f192, 0f3F800000;
	sub.f32 	%f193, %f192, %f180;
	mul.f32 	%f43, %f41, %f193;
	mul.f32 	%f194, %f180, %f191;
	sub.f32 	%f195, %f192, %f194;
	mul.f32 	%f44, %f41, %f195;
	sub.f32 	%f196, %f192, %f191;
	mul.f32 	%f197, %f180, %f196;
	sub.f32 	%f198, %f192, %f197;
	mul.f32 	%f45, %f41, %f198;
	setp.eq.f32 	%p16, %f42, 0f00000000;
	setp.eq.f32 	%p17, %f42, 0f40C00000;
	or.pred  	%p18, %p16, %p17;
	mov.f32 	%f376, %f41;
	mov.f32 	%f377, %f45;
	mov.f32 	%f378, %f43;
	@%p18 bra 	$L__BB0_9;
	setp.eq.f32 	%p19, %f42, 0f3F800000;
	mov.f32 	%f376, %f44;
	mov.f32 	%f377, %f41;
	mov.f32 	%f378, %f43;
	@%p19 bra 	$L__BB0_9;
	setp.eq.f32 	%p20, %f42, 0f40000000;
	mov.f32 	%f376, %f43;
	mov.f32 	%f377, %f41;
	mov.f32 	%f378, %f45;
	@%p20 bra 	$L__BB0_9;
	setp.eq.f32 	%p21, %f42, 0f40400000;
	setp.eq.f32 	%p22, %f42, 0f40800000;
	selp.f32 	%f199, %f45, %f41, %p22;
	selp.f32 	%f376, %f43, %f199, %p21;
	selp.f32 	%f377, %f44, %f43, %p21;
	selp.f32 	%f200, %f41, %f44, %p21;
	selp.f32 	%f378, %f41, %f200, %p22;
$L__BB0_9:
	mul.f32 	%f201, %f376, 0f437F0000;
	cvt.rni.u32.f32 	%r62, %f201;
	mul.f32 	%f202, %f377, 0f437F0000;
	cvt.rni.u32.f32 	%r63, %f202;
	mul.f32 	%f203, %f378, 0f437F0000;
	cvt.rni.u32.f32 	%r64, %f203;
	st.global.u8 	[%rd47+-2], %r62;
	st.global.u8 	[%rd47+-1], %r63;
	st.global.u8 	[%rd47], %r64;
$L__BB0_10:
	ld.global.u8 	%rs1, [%rd48];
	setp.ne.s16 	%p23, %rs1, 0;
	@%p23 bra 	$L__BB0_12;
	mul.f32 	%f204, %f40, %f40;
	fma.rn.f32 	%f205, %f39, %f39, %f204;
	mul.f32 	%f206, %f205, 0f3FC00000;
	mov.f32 	%f207, 0f3F800000;
	sub.f32 	%f208, %f207, %f206;
	neg.f32 	%f209, %f40;
	sub.f32 	%f210, %f209, %f39;
	add.f32 	%f211, %f387, %f386;
	add.f32 	%f212, %f211, %f385;
	add.f32 	%f213, %f384, %f383;
	add.f32 	%f214, %f213, %f382;
	add.f32 	%f215, %f212, %f214;
	add.f32 	%f216, %f381, %f380;
	add.f32 	%f217, %f216, %f379;
	add.f32 	%f218, %f215, %f217;
	cvt.f64.f32 	%fd5, %f218;
	add.f64 	%fd6, %fd5, 0d3F1A36E2EB1C432D;
	cvt.rn.f32.f64 	%f219, %fd6;
	mul.f32 	%f220, %f219, 0f3CE38E39;
	mul.f32 	%f221, %f210, 0f40400000;
	fma.rn.f32 	%f222, %f210, 0f3FC00000, 0f3F800000;
	fma.rn.f32 	%f223, %f221, %f222, %f208;
	mul.f32 	%f224, %f223, %f220;
	sub.f32 	%f225, %f387, %f224;
	fma.rn.f32 	%f387, %f225, 0f283424DC, %f224;
	mul.f32 	%f226, %f40, 0f00000000;
	sub.f32 	%f227, %f226, %f39;
	mul.f32 	%f228, %f219, 0f3DE38E39;
	mul.f32 	%f229, %f227, 0f40400000;
	fma.rn.f32 	%f230, %f227, 0f3FC00000, 0f3F800000;
	fma.rn.f32 	%f231, %f229, %f230, %f208;
	mul.f32 	%f232, %f231, %f228;
	sub.f32 	%f233, %f386, %f232;
	fma.rn.f32 	%f386, %f233, 0f283424DC, %f232;
	sub.f32 	%f234, %f40, %f39;
	mul.f32 	%f235, %f234, 0f40400000;
	fma.rn.f32 	%f236, %f234, 0f3FC00000, 0f3F800000;
	fma.rn.f32 	%f237, %f235, %f236, %f208;
	mul.f32 	%f238, %f237, %f220;
	sub.f32 	%f239, %f385, %f238;
	fma.rn.f32 	%f385, %f239, 0f283424DC, %f238;
	mul.f32 	%f240, %f39, 0f00000000;
	sub.f32 	%f241, %f240, %f40;
	mul.f32 	%f242, %f241, 0f40400000;
	fma.rn.f32 	%f243, %f241, 0f3FC00000, 0f3F800000;
	fma.rn.f32 	%f244, %f242, %f243, %f208;
	mul.f32 	%f245, %f244, %f228;
	sub.f32 	%f246, %f384, %f245;
	fma.rn.f32 	%f384, %f246, 0f283424DC, %f245;
	add.f32 	%f247, %f240, %f226;
	mul.f32 	%f248, %f219, 0f3EE38E39;
	mul.f32 	%f249, %f247, 0f40400000;
	fma.rn.f32 	%f250, %f247, 0f3FC00000, 0f3F800000;
	fma.rn.f32 	%f251, %f249, %f250, %f208;
	mul.f32 	%f252, %f251, %f248;
	sub.f32 	%f253, %f383, %f252;
	fma.rn.f32 	%f383, %f253, 0f283424DC, %f252;
	add.f32 	%f254, %f240, %f40;
	mul.f32 	%f255, %f254, 0f40400000;
	fma.rn.f32 	%f256, %f254, 0f3FC00000, 0f3F800000;
	fma.rn.f32 	%f257, %f255, %f256, %f208;
	mul.f32 	%f258, %f257, %f228;
	sub.f32 	%f259, %f382, %f258;
	fma.rn.f32 	%f382, %f259, 0f283424DC, %f258;
	sub.f32 	%f260, %f39, %f40;
	mul.f32 	%f261, %f260, 0f40400000;
	fma.rn.f32 	%f262, %f260, 0f3FC00000, 0f3F800000;
	fma.rn.f32 	%f263, %f261, %f262, %f208;
	mul.f32 	%f264, %f263, %f220;
	sub.f32 	%f265, %f381, %f264;
	fma.rn.f32 	%f381, %f265, 0f283424DC, %f264;
	add.f32 	%f266, %f39, %f226;
	mul.f32 	%f267, %f266, 0f40400000;
	fma.rn.f32 	%f268, %f266, 0f3FC00000, 0f3F800000;
	fma.rn.f32 	%f269, %f267, %f268, %f208;
	mul.f32 	%f270, %f269, %f228;
	sub.f32 	%f271, %f380, %f270;
	fma.rn.f32 	%f380, %f271, 0f283424DC, %f270;
	add.f32 	%f272, %f39, %f40;
	mul.f32 	%f273, %f272, 0f40400000;
	fma.rn.f32 	%f274, %f272, 0f3FC00000, 0f3F800000;
	fma.rn.f32 	%f275, %f273, %f274, %f208;
	mul.f32 	%f276, %f275, %f220;
	sub.f32 	%f277, %f379, %f276;
	fma.rn.f32 	%f379, %f277, 0f283424DC, %f276;
$L__BB0_12:
	setp.gt.u32 	%p24, %r1, 3839;
	mov.b32 	%r65, %f387;
	shfl.sync.down.b32	%r96|%p25, %r65, 1, 31, -1;
	shfl.sync.down.b32	%r95|%p26, %r89, 1, 31, -1;
	mov.b32 	%r66, %f18;
	shfl.sync.down.b32	%r94|%p27, %r66, 1, 31, -1;
	mov.b32 	%r67, %f381;
	shfl.sync.up.b32	%r12|%p28, %r67, 1, 0, -1;
	shfl.sync.up.b32	%r13|%p29, %r90, 1, 0, -1;
	mov.b32 	%r68, %f20;
	shfl.sync.up.b32	%r14|%p30, %r68, 1, 0, -1;
	@%p24 bra 	$L__BB0_17;
	setp.eq.s16 	%p31, %rs1, 0;
	mov.u32 	%r91, %r14;
	mov.u32 	%r92, %r13;
	mov.u32 	%r93, %r12;
	mov.f32 	%f388, %f19;
	@%p31 bra 	$L__BB0_15;
	mov.u32 	%r91, %r96;
	mov.u32 	%r92, %r95;
	mov.u32 	%r93, %r94;
	mov.f32 	%f388, %f384;
	mov.f32 	%f384, %f19;
	mov.u32 	%r94, %r12;
	mov.u32 	%r95, %r13;
	mov.u32 	%r96, %r14;
$L__BB0_15:
	@%p1 bra 	$L__BB0_17;
	st.global.u32 	[%rd49+-16], %r96;
	st.global.u32 	[%rd49+-12], %r95;
	st.global.u32 	[%rd49+-8], %r94;
	st.global.f32 	[%rd49+-4], %f384;
	st.global.f32 	[%rd49], %f15;
	st.global.f32 	[%rd49+4], %f388;
	st.global.u32 	[%rd49+8], %r93;
	st.global.u32 	[%rd49+12], %r92;
	st.global.u32 	[%rd49+16], %r91;
$L__BB0_17:
	add.s64 	%rd49, %rd49, 138240;
	add.s64 	%rd48, %rd48, 3840;
	add.s32 	%r87, %r87, -3840;
	add.s64 	%rd47, %rd47, 11520;
	add.s64 	%rd46, %rd46, 138240;
	setp.eq.s32 	%p32, %r87, -3840;
	mov.b32 	%r90, %f380;
	mov.b32 	%r89, %f386;
	@%p32 bra 	$L__BB0_29;
	bra.uni 	$L__BB0_2;
$L__BB0_18:
	mov.u32 	%r71, %ctaid.x;
	mov.u32 	%r72, %ntid.x;
	mov.u32 	%r73, %tid.x;
	mad.lo.s32 	%r74, %r71, %r72, %r73;
	and.b32  	%r75, %r74, 31;
	setp.eq.s32 	%p33, %r75, 0;
	and.b32  	%r76, %r74, -2147483617;
	setp.eq.s32 	%p34, %r76, 31;
	or.pred  	%p35, %p33, %p34;
	shr.s32 	%r77, %r74, 31;
	shr.u32 	%r78, %r77, 27;
	add.s32 	%r79, %r74, %r78;
	shr.s32 	%r80, %r79, 5;
	shl.b32 	%r81, %r80, 1;
	not.b32 	%r82, %r81;
	add.s32 	%r24, %r74, %r82;
	setp.gt.u32 	%p36, %r24, 3839;
	or.pred  	%p2, %p35, %p36;
	ld.global.f32 	%f72, [%rd4];
	ld.global.f32 	%f73, [%rd4+4];
	ld.global.f32 	%f74, [%rd4+8];
	ld.global.f32 	%f75, [%rd4+12];
	ld.global.f32 	%f76, [%rd4+16];
	ld.global.f32 	%f77, [%rd4+20];
	ld.global.f32 	%f78, [%rd4+24];
	ld.global.f32 	%f79, [%rd4+28];
	ld.global.f32 	%f80, [%rd4+32];
	cvt.s64.s32 	%rd40, %r24;
	mul.wide.s32 	%rd41, %r24, 36;
	add.s64 	%rd42, %rd3, %rd41;
	ld.global.u32 	%r99, [%rd42+4];
	ld.global.f32 	%f412, [%rd42+8];
	ld.global.f32 	%f410, [%rd42+16];
	ld.global.f32 	%f409, [%rd42+20];
	ld.global.u32 	%r100, [%rd42+28];
	ld.global.f32 	%f406, [%rd42+32];
	add.s64 	%rd51, %rd2, %rd40;
	mul.wide.u32 	%rd43, %r24, 36;
	add.s64 	%rd44, %rd43, %rd1;
	add.s64 	%rd52, %rd44, 16;
	add.s64 	%rd45, %rd43, %rd3;
	add.s64 	%rd50, %rd45, 138272;
	mov.b32 	%r98, -2160;
	mov.b32 	%r97, 8290560;
	mov.f32 	%f394, %f74;
	mov.f32 	%f395, %f77;
	mov.f32 	%f396, %f80;
$L__BB0_19:
	mov.f32 	%f85, %f396;
	mov.f32 	%f91, %f395;
	mov.f32 	%f90, %f394;
	mov.f32 	%f396, %f406;
	mov.f32 	%f395, %f409;
	mov.f32 	%f87, %f410;
	mov.f32 	%f394, %f412;
	setp.gt.u32 	%p37, %r24, 3839;
	add.s32 	%r98, %r98, 1;
	setp.eq.s32 	%p38, %r98, 0;
	or.pred  	%p39, %p37, %p38;
	mov.f32 	%f414, %f72;
	mov.f32 	%f413, %f73;
	mov.f32 	%f412, %f74;
	mov.f32 	%f411, %f75;
	mov.f32 	%f410, %f76;
	mov.f32 	%f409, %f77;
	mov.f32 	%f408, %f78;
	mov.f32 	%f407, %f79;
	mov.f32 	%f406, %f80;
	@%p39 bra 	$L__BB0_21;
	ld.global.f32 	%f414, [%rd50+-32];
	ld.global.f32 	%f413, [%rd50+-28];
	ld.global.f32 	%f412, [%rd50+-24];
	ld.global.f32 	%f411, [%rd50+-20];
	ld.global.f32 	%f410, [%rd50+-16];
	ld.global.f32 	%f409, [%rd50+-12];
	ld.global.f32 	%f408, [%rd50+-8];
	ld.global.f32 	%f407, [%rd50+-4];
	ld.global.f32 	%f406, [%rd50];
$L__BB0_21:
	ld.global.u8 	%rs2, [%rd51];
	setp.ne.s16 	%p40, %rs2, 0;
	@%p40 bra 	$L__BB0_23;
	add.f32 	%f278, %f414, %f413;
	add.f32 	%f279, %f278, %f412;
	add.f32 	%f280, %f408, %f407;
	add.f32 	%f281, %f280, %f406;
	add.f32 	%f282, %f411, %f410;
	add.f32 	%f283, %f282, %f409;
	add.f32 	%f284, %f279, %f283;
	add.f32 	%f285, %f284, %f281;
	cvt.f64.f32 	%fd7, %f285;
	add.f64 	%fd8, %fd7, 0d3F1A36E2EB1C432D;
	cvt.rn.f32.f64 	%f286, %fd8;
	sub.f32 	%f287, %f281, %f279;
	div.rn.f32 	%f288, %f287, %f286;
	add.f32 	%f289, %f412, %f409;
	add.f32 	%f290, %f289, %f406;
	sub.f32 	%f291, %f290, %f414;
	sub.f32 	%f292, %f291, %f411;
	sub.f32 	%f293, %f292, %f408;
	div.rn.f32 	%f294, %f293, %f286;
	mul.f32 	%f295, %f294, %f294;
	fma.rn.f32 	%f296, %f288, %f288, %f295;
	mul.f32 	%f297, %f296, 0f3FC00000;
	mov.f32 	%f298, 0f3F800000;
	sub.f32 	%f299, %f298, %f297;
	neg.f32 	%f300, %f294;
	sub.f32 	%f301, %f300, %f288;
	mul.f32 	%f302, %f286, 0f3CE38E39;
	mul.f32 	%f303, %f301, 0f40400000;
	fma.rn.f32 	%f304, %f301, 0f3FC00000, 0f3F800000;
	fma.rn.f32 	%f305, %f303, %f304, %f299;
	mul.f32 	%f306, %f305, %f302;
	sub.f32 	%f307, %f414, %f306;
	fma.rn.f32 	%f414, %f307, 0f283424DC, %f306;
	mul.f32 	%f308, %f294, 0f00000000;
	sub.f32 	%f309, %f308, %f288;
	mul.f32 	%f310, %f286, 0f3DE38E39;
	mul.f32 	%f311, %f309, 0f40400000;
	fma.rn.f32 	%f312, %f309, 0f3FC00000, 0f3F800000;
	fma.rn.f32 	%f313, %f311, %f312, %f299;
	mul.f32 	%f314, %f313, %f310;
	sub.f32 	%f315, %f413, %f314;
	fma.rn.f32 	%f413, %f315, 0f283424DC, %f314;
	sub.f32 	%f316, %f294, %f288;
	mul.f32 	%f317, %f316, 0f40400000;
	fma.rn.f32 	%f318, %f316, 0f3FC00000, 0f3F800000;
	fma.rn.f32 	%f319, %f317, %f318, %f299;
	mul.f32 	%f320, %f319, %f302;
	sub.f32 	%f321, %f412, %f320;
	fma.rn.f32 	%f412, %f321, 0f283424DC, %f320;
	mul.f32 	%f322, %f288, 0f00000000;
	sub.f32 	%f323, %f322, %f294;
	mul.f32 	%f324, %f323, 0f40400000;
	fma.rn.f32 	%f325, %f323, 0f3FC00000, 0f3F800000;
	fma.rn.f32 	%f326, %f324, %f325, %f299;
	mul.f32 	%f327, %f326, %f310;
	sub.f32 	%f328, %f411, %f327;
	fma.rn.f32 	%f411, %f328, 0f283424DC, %f327;
	add.f32 	%f329, %f322, %f308;
	mul.f32 	%f330, %f286, 0f3EE38E39;
	mul.f32 	%f331, %f329, 0f40400000;
	fma.rn.f32 	%f332, %f329, 0f3FC00000, 0f3F800000;
	fma.rn.f32 	%f333, %f331, %f332, %f299;
	mul.f32 	%f334, %f333, %f330;
	sub.f32 	%f335, %f410, %f334;
	fma.rn.f32 	%f410, %f335, 0f283424DC, %f334;
	add.f32 	%f336, %f322, %f294;
	mul.f32 	%f337, %f336, 0f40400000;
	fma.rn.f32 	%f338, %f336, 0f3FC00000, 0f3F800000;
	fma.rn.f32 	%f339, %f337, %f338, %f299;
	mul.f32 	%f340, %f339, %f310;
	sub.f32 	%f341, %f409, %f340;
	fma.rn.f32 	%f409, %f341, 0f283424DC, %f340;
	sub.f32 	%f342, %f288, %f294;
	mul.f32 	%f343, %f342, 0f40400000;
	fma.rn.f32 	%f344, %f342, 0f3FC00000, 0f3F800000;
	fma.rn.f32 	%f345, %f343, %f344, %f299;
	mul.f32 	%f346, %f345, %f302;
	sub.f32 	%f347, %f408, %f346;
	fma.rn.f32 	%f408, %f347, 0f283424DC, %f346;
	add.f32 	%f348, %f288, %f308;
	mul.f32 	%f349, %f348, 0f40400000;
	fma.rn.f32 	%f350, %f348, 0f3FC00000, 0f3F800000;
	fma.rn.f32 	%f351, %f349, %f350, %f299;
	mul.f32 	%f352, %f351, %f310;
	sub.f32 	%f353, %f407, %f352;
	fma.rn.f32 	%f407, %f353, 0f283424DC, %f352;
	add.f32 	%f354, %f288, %f294;
	mul.f32 	%f355, %f354, 0f40400000;
	fma.rn.f32 	%f356, %f354, 0f3FC00000, 0f3F800000;
	fma.rn.f32 	%f357, %f355, %f356, %f299;
	mul.f32 	%f358, %f357, %f302;
	sub.f32 	%f359, %f406, %f358;
	fma.rn.f32 	%f406, %f359, 0f283424DC, %f358;
$L__BB0_23:
	setp.gt.u32 	%p41, %r24, 3839;
	mov.b32 	%r83, %f414;
	shfl.sync.down.b32	%r106|%p42, %r83, 1, 31, -1;
	shfl.sync.down.b32	%r105|%p43, %r99, 1, 31, -1;
	mov.b32 	%r84, %f90;
	shfl.sync.down.b32	%r104|%p44, %r84, 1, 31, -1;
	mov.b32 	%r85, %f408;
	shfl.sync.up.b32	%r35|%p45, %r85, 1, 0, -1;
	shfl.sync.up.b32	%r36|%p46, %r100, 1, 0, -1;
	mov.b32 	%r86, %f85;
	shfl.sync.up.b32	%r37|%p47, %r86, 1, 0, -1;
	@%p41 bra 	$L__BB0_28;
	setp.eq.s16 	%p48, %rs2, 0;
	mov.u32 	%r101, %r37;
	mov.u32 	%r102, %r36;
	mov.u32 	%r103, %r35;
	mov.f32 	%f415, %f91;
	@%p48 bra 	$L__BB0_26;
	mov.u32 	%r101, %r106;
	mov.u32 	%r102, %r105;
	mov.u32 	%r103, %r104;
	mov.f32 	%f415, %f411;
	mov.f32 	%f411, %f91;
	mov.u32 	%r104, %r35;
	mov.u32 	%r105, %r36;
	mov.u32 	%r106, %r37;
$L__BB0_26:
	@%p2 bra 	$L__BB0_28;
	st.global.u32 	[%rd52+-16], %r106;
	st.global.u32 	[%rd52+-12], %r105;
	st.global.u32 	[%rd52+-8], %r104;
	st.global.f32 	[%rd52+-4], %f411;
	st.global.f32 	[%rd52], %f87;
	st.global.f32 	[%rd52+4], %f415;
	st.global.u32 	[%rd52+8], %r103;
	st.global.u32 	[%rd52+12], %r102;
	st.global.u32 	[%rd52+16], %r101;
$L__BB0_28:
	add.s64 	%rd52, %rd52, 138240;
	add.s64 	%rd51, %rd51, 3840;
	add.s32 	%r97, %r97, -3840;
	add.s64 	%rd50, %rd50, 138240;
	setp.ne.s32 	%p49, %r97, -3840;
	mov.b32 	%r100, %f407;
	mov.b32 	%r99, %f413;
	@%p49 bra 	$L__BB0_19;
$L__BB0_29:
	ret;

}


// ===== COMPILED SASS (sm_100) =====

	.target	sm_100

	.elftype	@"ET_EXEC"


//--------------------- .note.nv.tkinfo           --------------------------
	.section	.note.nv.tkinfo,"",@"SHT_NOTE"
	.sectionflags	@"SHF_NOTE_NV_TKINFO"
	.tkinfo
        /*0018*/ 	.word	0x00000002
        /*0030*/ 	.string	""
        /*0030*/ 	.string	"ptxas"
        /*0030*/ 	.string	"Cuda compilation tools, release 13.0, V13.0.88"
        /*0030*/ 	.string	"Build cuda_13.0.r13.0/compiler.36424714_0"
        /*0030*/ 	.string	"-arch sm_100 -m 64 "



//--------------------- .note.nv.cuinfo           --------------------------
	.section	.note.nv.cuinfo,"",@"SHT_NOTE"
	.sectionflags	@"SHF_NOTE_NV_CUINFO"
        /*0018*/ 	.short	0x0002
        /*001a*/ 	.short	0x0064
        /*001c*/ 	.short	0x0082
	.zero		2


//--------------------- .nv.info                  --------------------------
	.section	.nv.info,"",@"SHT_CUDA_INFO"
	.align	4


	//----- nvinfo : EIATTR_REGCOUNT
	.align		4
        /*0000*/ 	.byte	0x04, 0x2f
        /*0002*/ 	.short	(.L_2 - .L_1)
	.align		4
.L_1:
        /*0004*/ 	.word	index@(fused_collide_stream)
        /*0008*/ 	.word	0x00000037


	//----- nvinfo : EIATTR_FRAME_SIZE
	.align		4
.L_2:
        /*000c*/ 	.byte	0x04, 0x11
        /*000e*/ 	.short	(.L_4 - .L_3)
	.align		4
.L_3:
        /*0010*/ 	.word	index@($__internal_1_$__cuda_sm3x_div_rn_noftz_f32_slowpath)
        /*0014*/ 	.word	0x00000000


	//----- nvinfo : EIATTR_FRAME_SIZE
	.align		4
.L_4:
        /*0018*/ 	.byte	0x04, 0x11
        /*001a*/ 	.short	(.L_6 - .L_5)
	.align		4
.L_5:
        /*001c*/ 	.word	index@($__internal_0_$__cuda_sm20_sqrt_rn_f32_slowpath)
        /*0020*/ 	.word	0x00000000


	//----- nvinfo : EIATTR_FRAME_SIZE
	.align		4
.L_6:
        /*0024*/ 	.byte	0x04, 0x11
        /*0026*/ 	.short	(.L_8 - .L_7)
	.align		4
.L_7:
        /*0028*/ 	.word	index@(fused_collide_stream)
        /*002c*/ 	.word	0x00000000


	//----- nvinfo : EIATTR_MIN_STACK_SIZE
	.align		4
.L_8:
        /*0030*/ 	.byte	0x04, 0x12
        /*0032*/ 	.short	(.L_10 - .L_9)
	.align		4
.L_9:
        /*0034*/ 	.word	index@(fused_collide_stream)
        /*0038*/ 	.word	0x00000000
.L_10:


//--------------------- .nv.compat                --------------------------
	.section	.nv.compat,"",@"SHT_CUDA_COMPAT_INFO"
	.align	4
        /*0000*/ 	.byte	0x02, 0x09, 0x00, 0x00, 0x02, 0x02, 0x01, 0x00, 0x02, 0x05, 0x05, 0x00, 0x03, 0x07, 0x01, 0x01
        /*0010*/ 	.byte	0x02, 0x03, 0x00, 0x00, 0x02, 0x06, 0x01, 0x00, 0x04, 0x0b, 0x08, 0x00, 0x01, 0x00, 0x00, 0x00
        /*0020*/ 	.byte	0x00, 0x00, 0x00, 0x00


//--------------------- .nv.info.fused_collide_stream --------------------------
	.section	.nv.info.fused_collide_stream,"",@"SHT_CUDA_INFO"
	.sectionflags	@""
	.align	4


	//----- nvinfo : EIATTR_CUDA_API_VERSION
	.align		4
        /*0000*/ 	.byte	0x04, 0x37
        /*0002*/ 	.short	(.L_12 - .L_11)
.L_11:
        /*0004*/ 	.word	0x00000082


	//----- nvinfo : EIATTR_KPARAM_INFO
	.align		4
.L_12:
        /*0008*/ 	.byte	0x04, 0x17
        /*000a*/ 	.short	(.L_14 - .L_13)
.L_13:
        /*000c*/ 	.word	0x00000000
        /*0010*/ 	.short	0x0004
        /*0012*/ 	.short	0x0020
        /*0014*/ 	.byte	0x00, 0xf5, 0x21, 0x00


	//----- nvinfo : EIATTR_KPARAM_INFO
	.align		4
.L_14:
        /*0018*/ 	.byte	0x04, 0x17
        /*001a*/ 	.short	(.L_16 - .L_15)
.L_15:
        /*001c*/ 	.word	0x00000000
        /*0020*/ 	.short	0x0003
        /*0022*/ 	.short	0x0018
        /*0024*/ 	.byte	0x00, 0xf5, 0x21, 0x00


	//----- nvinfo : EIATTR_KPARAM_INFO
	.align		4
.L_16:
        /*0028*/ 	.byte	0x04, 0x17
        /*002a*/ 	.short	(.L_18 - .L_17)
.L_17:
        /*002c*/ 	.word	0x00000000
        /*0030*/ 	.short	0x0002
        /*0032*/ 	.short	0x0010
        /*0034*/ 	.byte	0x00, 0xf5, 0x21, 0x00


	//----- nvinfo : EIATTR_KPARAM_INFO
	.align		4
.L_18:
        /*0038*/ 	.byte	0x04, 0x17
        /*003a*/ 	.short	(.L_20 - .L_19)
.L_19:
        /*003c*/ 	.word	0x00000000
        /*0040*/ 	.short	0x0001
        /*0042*/ 	.short	0x0008
        /*0044*/ 	.byte	0x00, 0xf5, 0x21, 0x00


	//----- nvinfo : EIATTR_KPARAM_INFO
	.align		4
.L_20:
        /*0048*/ 	.byte	0x04, 0x17
        /*004a*/ 	.short	(.L_22 - .L_21)
.L_21:
        /*004c*/ 	.word	0x00000000
        /*0050*/ 	.short	0x0000
        /*0052*/ 	.short	0x0000
        /*0054*/ 	.byte	0x00, 0xf5, 0x21, 0x00


	//----- nvinfo : EIATTR_SPARSE_MMA_MASK
	.align		4
.L_22:
        /*0058*/ 	.byte	0x03, 0x50
        /*005a*/ 	.short	0x0000


	//----- nvinfo : EIATTR_MAXREG_COUNT
	.align		4
        /*005c*/ 	.byte	0x03, 0x1b
        /*005e*/ 	.short	0x00ff


	//----- nvinfo : EIATTR_MERCURY_ISA_VERSION
	.align		4
        /*0060*/ 	.byte	0x03, 0x5f
        /*0062*/ 	.short	0x0101


	//----- nvinfo : EIATTR_COOP_GROUP_MASK_REGIDS
	.align		4
        /*0064*/ 	.byte	0x04, 0x29
        /*0066*/ 	.short	(.L_24 - .L_23)


	//   ....[0]....
.L_23:
        /*0068*/ 	.word	0xffffffff


	//   ....[1]....
        /*006c*/ 	.word	0xffffffff


	//   ....[2]....
        /*0070*/ 	.word	0xffffffff


	//   ....[3]....
        /*0074*/ 	.word	0xffffffff


	//   ....[4]....
        /*0078*/ 	.word	0xffffffff


	//   ....[5]....
        /*007c*/ 	.word	0xffffffff


	//   ....[6]....
        /*0080*/ 	.word	0xffffffff


	//   ....[7]....
        /*0084*/ 	.word	0xffffffff


	//   ....[8]....
        /*0088*/ 	.word	0xffffffff


	//   ....[9]....
        /*008c*/ 	.word	0xffffffff


	//   ....[10]....
        /*0090*/ 	.word	0xffffffff


	//   ....[11]....
        /*0094*/ 	.word	0xffffffff


	//----- nvinfo : EIATTR_COOP_GROUP_INSTR_OFFSETS
	.align		4
.L_24:
        /*0098*/ 	.byte	0x04, 0x28
        /*009a*/ 	.short	(.L_26 - .L_25)


	//   ....[0]....
.L_25:
        /*009c*/ 	.word	0x000016c0


	//   ....[1]....
        /*00a0*/ 	.word	0x00001700


	//   ....[2]....
        /*00a4*/ 	.word	0x00001730


	//   ....[3]....
        /*00a8*/ 	.word	0x00001760


	//   ....[4]....
        /*00ac*/ 	.word	0x00001770


	//   ....[5]....
        /*00b0*/ 	.word	0x00001780


	//   ....[6]....
        /*00b4*/ 	.word	0x00002660


	//   ....[7]....
        /*00b8*/ 	.word	0x00002680


	//   ....[8]....
        /*00bc*/ 	.word	0x00002690


	//   ....[9]....
        /*00c0*/ 	.word	0x000026a0


	//   ....[10]....
        /*00c4*/ 	.word	0x000026b0


	//   ....[11]....
        /*00c8*/ 	.word	0x000026c0


	//----- nvinfo : EIATTR_VRC_CTA_INIT_COUNT
	.align		4
.L_26:
        /*00cc*/ 	.byte	0x02, 0x4a
	.zero		1
	.zero		1


	//----- nvinfo : EIATTR_EXIT_INSTR_OFFSETS
	.align		4
        /*00d0*/ 	.byte	0x04, 0x1c
        /*00d2*/ 	.short	(.L_28 - .L_27)


	//   ....[0]....
.L_27:
        /*00d4*/ 	.word	0x00001940


	//   ....[1]....
        /*00d8*/ 	.word	0x000028f0


	//----- nvinfo : EIATTR_CRS_STACK_SIZE
	.align		4
.L_28:
        /*00dc*/ 	.byte	0x04, 0x1e
        /*00de*/ 	.short	(.L_30 - .L_29)
.L_29:
        /*00e0*/ 	.word	0x00000000


	//----- nvinfo : EIATTR_CBANK_PARAM_SIZE
	.align		4
.L_30:
        /*00e4*/ 	.byte	0x03, 0x19
        /*00e6*/ 	.short	0x0028


	//----- nvinfo : EIATTR_PARAM_CBANK
	.align		4
        /*00e8*/ 	.byte	0x04, 0x0a
        /*00ea*/ 	.short	(.L_32 - .L_31)
	.align		4
.L_31:
        /*00ec*/ 	.word	index@(.nv.constant0.fused_collide_stream)
        /*00f0*/ 	.short	0x0380
        /*00f2*/ 	.short	0x0028


	//----- nvinfo : EIATTR_SW_WAR
	.align		4
.L_32:
        /*00f4*/ 	.byte	0x04, 0x36
        /*00f6*/ 	.short	(.L_34 - .L_33)
.L_33:
        /*00f8*/ 	.word	0x00000008
.L_34:


//--------------------- .nv.callgraph             --------------------------
	.section	.nv.callgraph,"",@"SHT_CUDA_CALLGRAPH"
	.align	4
	.sectionentsize	8
	.align		4
        /*0000*/ 	.word	0x00000000
	.align		4
        /*0004*/ 	.word	0xffffffff
	.align		4
        /*0008*/ 	.word	0x00000000
	.align		4
        /*000c*/ 	.word	0xfffffffe
	.align		4
        /*0010*/ 	.word	0x00000000
	.align		4
        /*0014*/ 	.word	0xfffffffd
	.align		4
        /*0018*/ 	.word	0x00000000
	.align		4
        /*001c*/ 	.word	0xfffffffc


//--------------------- .nv.constant3             --------------------------
	.section	.nv.constant3,"a",@progbits
	.align	4
.nv.constant3:
	.type		w,@object
	.size		w,(.L_0 - w)
w:
        /*0000*/ 	.byte	0x39, 0x8e, 0xe3, 0x3c, 0x39, 0x8e, 0xe3, 0x3d, 0x39, 0x8e, 0xe3, 0x3c, 0x39, 0x8e, 0xe3, 0x3d
        /*0010*/ 	.byte	0x39, 0x8e, 0xe3, 0x3e, 0x39, 0x8e, 0xe3, 0x3d, 0x39, 0x8e, 0xe3, 0x3c, 0x39, 0x8e, 0xe3, 0x3d
        /*0020*/ 	.byte	0x39, 0x8e, 0xe3, 0x3c
.L_0:


//--------------------- .text.fused_collide_stream --------------------------
	.section	.text.fused_collide_stream,"ax",@progbits
	.align	128
        .global         fused_collide_stream
        .type           fused_collide_stream,@function
        .size           fused_collide_stream,(.L_x_44 - fused_collide_stream)
        .other          fused_collide_stream,@"STO_CUDA_ENTRY STV_DEFAULT"
fused_collide_stream:
.text.fused_collide_stream:
[----:B------:R-:W-:Y:S01]  /*0000*/  LDC R1, c[0x0][0x37c] ;  /* 0x0000df00ff017b82 */ /* 0x000fe20000000800 */
[----:B------:R-:W0:Y:S01]  /*0010*/  LDCU.64 UR4, c[0x0][0x388] ;  /* 0x00007100ff0477ac */ /* 0x000e220008000a00 */
[----:B------:R-:W1:Y:S01]  /*0020*/  LDCU.64 UR6, c[0x0][0x358] ;  /* 0x00006b00ff0677ac */ /* 0x000e620008000a00 */
[----:B0-----:R-:W-:-:S04]  /*0030*/  UISETP.NE.U32.AND UP0, UPT, UR4, URZ, UPT ;  /* 0x000000ff0400728c */ /* 0x001fc8000bf05070 */
[----:B------:R-:W-:-:S09]  /*0040*/  UISETP.NE.AND.EX UP0, UPT, UR5, URZ, UPT, UP0 ;  /* 0x000000ff0500728c */ /* 0x000fd2000bf05300 */
[----:B-1----:R-:W-:Y:S05]  /*0050*/  BRA.U !UP0, `(.L_x_0) ;  /* 0x0000001908587547 */ /* 0x002fea000b800000 */
[----:B------:R-:W0:Y:S01]  /*0060*/  S2R R3, SR_TID.X ;  /* 0x0000000000037919 */ /* 0x000e220000002100 */
[----:B------:R-:W0:Y:S08]  /*0070*/  S2UR UR4, SR_CTAID.X ;  /* 0x00000000000479c3 */ /* 0x000e300000002500 */
[----:B------:R-:W0:Y:S08]  /*0080*/  LDC R0, c[0x0][0x360] ;  /* 0x0000d800ff007b82 */ /* 0x000e300000000800 */
[----:B------:R-:W1:Y:S08]  /*0090*/  LDC.64 R4, c[0x0][0x3a0] ;  /* 0x0000e800ff047b82 */ /* 0x000e700000000a00 */
[----:B------:R-:W2:Y:S01]  /*00a0*/  LDC.64 R8, c[0x0][0x380] ;  /* 0x0000e000ff087b82 */ /* 0x000ea20000000a00 */
[----:B0-----:R-:W-:-:S07]  /*00b0*/  IMAD R0, R0, UR4, R3 ;  /* 0x0000000400007c24 */ /* 0x001fce000f8e0203 */
[----:B------:R-:W0:Y:S01]  /*00c0*/  LDC.64 R12, c[0x0][0x388] ;  /* 0x0000e200ff0c7b82 */ /* 0x000e220000000a00 */
[----:B------:R-:W3:Y:S01]  /*00d0*/  LDCU.64 UR4, c[0x0][0x398] ;  /* 0x00007300ff0477ac */ /* 0x000ee20008000a00 */
[----:B------:R-:W-:Y:S01]  /*00e0*/  SHF.R.S32.HI R7, RZ, 0x1f, R0 ;  /* 0x0000001fff077819 */ /* 0x000fe20000011400 */
[----:B-1----:R-:W4:Y:S05]  /*00f0*/  LDG.E R38, desc[UR6][R4.64+0x8] ;  /* 0x0000080604267981 */ /* 0x002f2a000c1e1900 */
[----:B------:R-:W1:Y:S01]  /*0100*/  LDC.64 R2, c[0x0][0x390] ;  /* 0x0000e400ff027b82 */ /* 0x000e620000000a00 */
[----:B------:R-:W-:Y:S01]  /*0110*/  LEA.HI R7, R7, R0, RZ, 0x5 ;  /* 0x0000000007077211 */ /* 0x000fe200078f28ff */
[----:B------:R-:W4:Y:S03]  /*0120*/  LDG.E R35, desc[UR6][R4.64+0x14] ;  /* 0x0000140604237981 */ /* 0x000f26000c1e1900 */
[----:B------:R-:W-:Y:S01]  /*0130*/  SHF.R.S32.HI R7, RZ, 0x5, R7 ;  /* 0x00000005ff077819 */ /* 0x000fe20000011407 */
[----:B------:R-:W4:Y:S03]  /*0140*/  LDG.E R33, desc[UR6][R4.64+0x20] ;  /* 0x0000200604217981 */ /* 0x000f26000c1e1900 */
[----:B------:R-:W-:Y:S01]  /*0150*/  SHF.L.U32 R7, R7, 0x1, RZ ;  /* 0x0000000107077819 */ /* 0x000fe200000006ff */
[----:B------:R-:W-:Y:S01]  /*0160*/  HFMA2 R17, -RZ, RZ, 7.51018524169921875e-06, -1.52587890625e-05 ;  /* 0x007e8100ff117431 */ /* 0x000fe200000001ff */
[----:B------:R-:W5:Y:S02]  /*0170*/  LDG.E R41, desc[UR6][R4.64] ;  /* 0x0000000604297981 */ /* 0x000f64000c1e1900 */
[----:B------:R-:W-:-:S02]  /*0180*/  LOP3.LUT R7, RZ, R7, RZ, 0x33, !PT ;  /* 0x00000007ff077212 */ /* 0x000fc400078e33ff */
[----:B------:R-:W5:Y:S02]  /*0190*/  LDG.E R39, desc[UR6][R4.64+0x4] ;  /* 0x0000040604277981 */ /* 0x000f64000c1e1900 */
[----:B------:R-:W-:Y:S02]  /*01a0*/  IADD3 R40, PT, PT, R0, R7, RZ ;  /* 0x0000000700287210 */ /* 0x000fe40007ffe0ff */
[----:B------:R-:W5:Y:S04]  /*01b0*/  LDG.E R37, desc[UR6][R4.64+0xc] ;  /* 0x00000c0604257981 */ /* 0x000f68000c1e1900 */
[----:B------:R-:W5:Y:S01]  /*01c0*/  LDG.E R36, desc[UR6][R4.64+0x10] ;  /* 0x0000100604247981 */ /* 0x000f62000c1e1900 */
[----:B-1----:R-:W-:-:S03]  /*01d0*/  IMAD.WIDE R6, R40, 0x24, R2 ;  /* 0x0000002428067825 */ /* 0x002fc600078e0202 */
[----:B------:R-:W5:Y:S04]  /*01e0*/  LDG.E R34, desc[UR6][R4.64+0x18] ;  /* 0x0000180604227981 */ /* 0x000f68000c1e1900 */
[----:B------:R-:W5:Y:S04]  /*01f0*/  LDG.E R30, desc[UR6][R6.64+0x4] ;  /* 0x00000406061e7981 */ /* 0x000f68000c1e1900 */
[----:B------:R-:W5:Y:S04]  /*0200*/  LDG.E R31, desc[UR6][R6.64+0x8] ;  /* 0x00000806061f7981 */ /* 0x000f68000c1e1900 */
[----:B------:R-:W5:Y:S04]  /*0210*/  LDG.E R23, desc[UR6][R6.64+0x10] ;  /* 0x0000100606177981 */ /* 0x000f68000c1e1900 */
[----:B------:R-:W5:Y:S04]  /*0220*/  LDG.E R22, desc[UR6][R6.64+0x14] ;  /* 0x0000140606167981 */ /* 0x000f68000c1e1900 */
[----:B------:R-:W5:Y:S04]  /*0230*/  LDG.E R21, desc[UR6][R6.64+0x1c] ;  /* 0x00001c0606157981 */ /* 0x000f68000c1e1900 */
[----:B------:R-:W5:Y:S01]  /*0240*/  LDG.E R20, desc[UR6][R6.64+0x20] ;  /* 0x0000200606147981 */ /* 0x000f62000c1e1900 */
[----:B------:R-:W-:Y:S01]  /*0250*/  IMAD.WIDE.U32 R10, R40, 0x24, R2 ;  /* 0x00000024280a7825 */ /* 0x000fe200078e0002 */
[----:B------:R-:W-:-:S02]  /*0260*/  LOP3.LUT P0, RZ, R0, 0x1f, RZ, 0xc0, !PT ;  /* 0x0000001f00ff7812 */ /* 0x000fc4000780c0ff */
[----:B------:R-:W-:Y:S01]  /*0270*/  LOP3.LUT R0, R0, 0x8000001f, RZ, 0xc0, !PT ;  /* 0x8000001f00007812 */ /* 0x000fe200078ec0ff */
[----:B--2---:R-:W-:Y:S01]  /*0280*/  IMAD.WIDE.U32 R2, R40, 0x24, R8 ;  /* 0x0000002428027825 */ /* 0x004fe200078e0008 */
[----:B------:R-:W-:Y:S01]  /*0290*/  IADD3 R10, P1, PT, R10, 0x21c20, RZ ;  /* 0x00021c200a0a7810 */ /* 0x000fe20007f3e0ff */
[----:B------:R1:W5:Y:S02]  /*02a0*/  LDG.E R32, desc[UR6][R4.64+0x1c] ;  /* 0x00001c0604207981 */ /* 0x000364000c1e1900 */
[----:B0-----:R-:W-:Y:S01]  /*02b0*/  IMAD.WIDE.U32 R8, R40, 0x3, R12 ;  /* 0x0000000328087825 */ /* 0x001fe200078e000c */
[----:B------:R-:W-:Y:S02]  /*02c0*/  ISETP.EQ.OR P0, PT, R0, 0x1f, !P0 ;  /* 0x0000001f0000780c */ /* 0x000fe40004702670 */
[----:B------:R-:W-:Y:S02]  /*02d0*/  IADD3.X R25, PT, PT, RZ, R11, RZ, P1, !PT ;  /* 0x0000000bff197210 */ /* 0x000fe40000ffe4ff */
[----:B------:R-:W-:-:S02]  /*02e0*/  IADD3 R0, P2, PT, R2, 0x10, RZ ;  /* 0x0000001002007810 */ /* 0x000fc40007f5e0ff */
[----:B------:R-:W-:Y:S02]  /*02f0*/  IADD3 R28, P3, PT, R8, 0x2, RZ ;  /* 0x00000002081c7810 */ /* 0x000fe40007f7e0ff */
[C---:B---3--:R-:W-:Y:S02]  /*0300*/  IADD3 R18, P1, PT, R40.reuse, UR4, RZ ;  /* 0x0000000428127c10 */ /* 0x048fe4000ff3e0ff */
[----:B-1----:R-:W-:Y:S02]  /*0310*/  IADD3.X R5, PT, PT, RZ, R3, RZ, P2, !PT ;  /* 0x00000003ff057210 */ /* 0x002fe400017fe4ff */
[C---:B------:R-:W-:Y:S02]  /*0320*/  ISETP.GT.U32.OR P0, PT, R40.reuse, 0xeff, P0 ;  /* 0x00000eff2800780c */ /* 0x040fe40000704470 */
[----:B------:R-:W-:Y:S02]  /*0330*/  IADD3.X R29, PT, PT, RZ, R9, RZ, P3, !PT ;  /* 0x00000009ff1d7210 */ /* 0x000fe40001ffe4ff */
[----:B------:R-:W-:Y:S01]  /*0340*/  LEA.HI.X.SX32 R19, R40, UR5, 0x1, P1 ;  /* 0x0000000528137c11 */ /* 0x000fe200088f0eff */
[----:B------:R-:W-:Y:S01]  /*0350*/  UMOV UR4, 0xfffff790 ;  /* 0xfffff79000047882 */ /* 0x000fe20000000000 */
[----:B----4-:R-:W-:-:S02]  /*0360*/  MOV R16, R38 ;  /* 0x0000002600107202 */ /* 0x010fc40000000f00 */
[----:B------:R-:W-:Y:S02]  /*0370*/  MOV R15, R35 ;  /* 0x00000023000f7202 */ /* 0x000fe40000000f00 */
[----:B------:R-:W-:-:S07]  /*0380*/  MOV R14, R33 ;  /* 0x00000021000e7202 */ /* 0x000fce0000000f00 */
.L_x_20:
[----:B------:R-:W-:Y:S01]  /*0390*/  UIADD3 UR4, UPT, UPT, UR4, 0x1, URZ ;  /* 0x0000000104047890 */ /* 0x000fe2000fffe0ff */
[----:B-----5:R-:W-:Y:S02]  /*03a0*/  MOV R13, R23 ;  /* 0x00000017000d7202 */ /* 0x020fe40000000f00 */
[----:B------:R-:W-:Y:S02]  /*03b0*/  MOV R9, R41 ;  /* 0x0000002900097202 */ /* 0x000fe40000000f00 */
[----:B------:R-:W-:Y:S02]  /*03c0*/  MOV R8, R39 ;  /* 0x0000002700087202 */ /* 0x000fe40000000f00 */
[----:B------:R-:W-:Y:S02]  /*03d0*/  ISETP.NE.AND P1, PT, RZ, UR4, PT ;  /* 0x00000004ff007c0c */ /* 0x000fe4000bf25270 */
[----:B------:R-:W-:Y:S02]  /*03e0*/  MOV R6, R37 ;  /* 0x0000002500067202 */ /* 0x000fe40000000f00 */
[----:B------:R-:W-:-:S02]  /*03f0*/  ISETP.GT.U32.OR P1, PT, R40, 0xeff, !P1 ;  /* 0x00000eff2800780c */ /* 0x000fc40004f24470 */
[----:B------:R-:W-:Y:S02]  /*0400*/  MOV R23, R36 ;  /* 0x0000002400177202 */ /* 0x000fe40000000f00 */
[----:B------:R-:W-:Y:S02]  /*0410*/  MOV R24, R10 ;  /* 0x0000000a00187202 */ /* 0x000fe40000000f00 */
[----:B------:R-:W-:Y:S02]  /*0420*/  MOV R12, R16 ;  /* 0x00000010000c7202 */ /* 0x000fe40000000f00 */
[----:B------:R-:W-:Y:S02]  /*0430*/  MOV R11, R15 ;  /* 0x0000000f000b7202 */ /* 0x000fe40000000f00 */
[----:B------:R-:W-:Y:S02]  /*0440*/  MOV R15, R22 ;  /* 0x00000016000f7202 */ /* 0x000fe40000000f00 */
[----:B------:R-:W-:Y:S01]  /*0450*/  MOV R16, R31 ;  /* 0x0000001f00107202 */ /* 0x000fe20000000f00 */
[----:B--2---:R-:W2:Y:S01]  /*0460*/  @!P1 LDG.E R9, desc[UR6][R24.64+-0x20] ;  /* 0xffffe00618099981 */ /* 0x004ea2000c1e1900 */
[----:B------:R-:W-:-:S02]  /*0470*/  MOV R7, R34 ;  /* 0x0000002200077202 */ /* 0x000fc40000000f00 */
[----:B------:R-:W-:Y:S01]  /*0480*/  MOV R4, R32 ;  /* 0x0000002000047202 */ /* 0x000fe20000000f00 */
[----:B------:R-:W2:Y:S01]  /*0490*/  @!P1 LDG.E R8, desc[UR6][R24.64+-0x1c] ;  /* 0xffffe40618089981 */ /* 0x000ea2000c1e1900 */
[----:B------:R-:W-:Y:S02]  /*04a0*/  MOV R31, R38 ;  /* 0x00000026001f7202 */ /* 0x000fe40000000f00 */
[----:B------:R-:W-:Y:S01]  /*04b0*/  MOV R22, R35 ;  /* 0x0000002300167202 */ /* 0x000fe20000000f00 */
[----:B---3--:R-:W3:Y:S01]  /*04c0*/  @!P1 LDG.E R6, desc[UR6][R24.64+-0x14] ;  /* 0xffffec0618069981 */ /* 0x008ee2000c1e1900 */
[----:B------:R-:W-:Y:S02]  /*04d0*/  MOV R10, R14 ;  /* 0x0000000e000a7202 */ /* 0x000fe40000000f00 */
[----:B------:R-:W-:Y:S01]  /*04e0*/  MOV R14, R20 ;  /* 0x00000014000e7202 */ /* 0x000fe20000000f00 */
[----:B------:R-:W3:Y:S01]  /*04f0*/  @!P1 LDG.E R23, desc[UR6][R24.64+-0x10] ;  /* 0xfffff00618179981 */ /* 0x000ee2000c1e1900 */
[----:B------:R-:W-:-:S03]  /*0500*/  MOV R20, R33 ;  /* 0x0000002100147202 */ /* 0x000fc60000000f00 */
[----:B----4-:R-:W4:Y:S04]  /*0510*/  @!P1 LDG.E R7, desc[UR6][R24.64+-0x8] ;  /* 0xfffff80618079981 */ /* 0x010f28000c1e1900 */
[----:B------:R-:W4:Y:S04]  /*0520*/  @!P1 LDG.E R4, desc[UR6][R24.64+-0x4] ;  /* 0xfffffc0618049981 */ /* 0x000f28000c1e1900 */
[----:B------:R-:W4:Y:S04]  /*0530*/  @!P1 LDG.E R31, desc[UR6][R24.64+-0x18] ;  /* 0xffffe806181f9981 */ /* 0x000f28000c1e1900 */
[----:B------:R-:W4:Y:S04]  /*0540*/  @!P1 LDG.E R22, desc[UR6][R24.64+-0xc] ;  /* 0xfffff40618169981 */ /* 0x000f28000c1e1900 */
[----:B------:R-:W4:Y:S01]  /*0550*/  @!P1 LDG.E R20, desc[UR6][R24.64] ;  /* 0x0000000618149981 */ /* 0x000f22000c1e1900 */
[----:B------:R-:W-:Y:S01]  /*0560*/  UMOV UR8, 0xeb1c432d ;  /* 0xeb1c432d00087882 */ /* 0x000fe20000000000 */
[----:B------:R-:W-:Y:S01]  /*0570*/  UMOV UR9, 0x3f1a36e2 ;  /* 0x3f1a36e200097882 */ /* 0x000fe20000000000 */
[----:B------:R-:W-:Y:S01]  /*0580*/  BSSY.RECONVERGENT B0, `(.L_x_1) ;  /* 0x000001b000007945 */ /* 0x000fe20003800200 */
[----:B--2---:R-:W-:Y:S01]  /*0590*/  FADD R2, R9, R8 ;  /* 0x0000000809027221 */ /* 0x004fe20000000000 */
[----:B---3--:R-:W-:Y:S01]  /*05a0*/  FADD R3, R23, R6 ;  /* 0x0000000617037221 */ /* 0x008fe20000000000 */
[----:B----4-:R-:W-:-:S02]  /*05b0*/  FADD R27, R7, R4 ;  /* 0x00000004071b7221 */ /* 0x010fc40000000000 */
[----:B------:R-:W-:Y:S01]  /*05c0*/  FADD R2, R31, R2 ;  /* 0x000000021f027221 */ /* 0x000fe20000000000 */
[----:B------:R-:W-:Y:S01]  /*05d0*/  FADD R3, R22, R3 ;  /* 0x0000000316037221 */ /* 0x000fe20000000000 */
[----:B------:R-:W-:-:S03]  /*05e0*/  FADD R43, R20, R27 ;  /* 0x0000001b142b7221 */ /* 0x000fc60000000000 */
[----:B------:R-:W-:-:S04]  /*05f0*/  FADD R26, R2, R3 ;  /* 0x00000003021a7221 */ /* 0x000fc80000000000 */
[----:B------:R-:W-:-:S04]  /*0600*/  FADD R3, R43, R26 ;  /* 0x0000001a2b037221 */ /* 0x000fc80000000000 */
[----:B------:R-:W0:Y:S02]  /*0610*/  F2F.F64.F32 R26, R3 ;  /* 0x00000003001a7310 */ /* 0x000e240000201800 */
[----:B0-----:R-:W-:-:S06]  /*0620*/  DADD R26, R26, UR8 ;  /* 0x000000081a1a7e29 */ /* 0x001fcc0008000000 */
[----:B------:R-:W0:Y:S01]  /*0630*/  F2F.F32.F64 R45, R26 ;  /* 0x0000001a002d7310 */ /* 0x000e220000301000 */
[----:B------:R-:W-:-:S07]  /*0640*/  FADD R2, -R2, R43 ;  /* 0x0000002b02027221 */ /* 0x000fce0000000100 */
[----:B0-----:R-:W0:Y:S08]  /*0650*/  MUFU.RCP R42, R45 ;  /* 0x0000002d002a7308 */ /* 0x001e300000001000 */
[----:B------:R-:W1:Y:S01]  /*0660*/  FCHK P1, R2, R45 ;  /* 0x0000002d02007302 */ /* 0x000e620000020000 */
[----:B0-----:R-:W-:-:S04]  /*0670*/  FFMA R47, -R45, R42, 1 ;  /* 0x3f8000002d2f7423 */ /* 0x001fc8000000012a */
[----:B------:R-:W-:-:S04]  /*0680*/  FFMA R47, R42, R47, R42 ;  /* 0x0000002f2a2f7223 */ /* 0x000fc8000000002a */
[----:B------:R-:W-:-:S04]  /*0690*/  FFMA R42, R2, R47, RZ ;  /* 0x0000002f022a7223 */ /* 0x000fc800000000ff */
[----:B------:R-:W-:Y:S01]  /*06a0*/  FFMA R43, -R45, R42, R2 ;  /* 0x0000002a2d2b7223 */ /* 0x000fe20000000102 */
[----:B------:R-:W-:Y:S02]  /*06b0*/  MOV R26, R0 ;  /* 0x00000000001a7202 */ /* 0x000fe40000000f00 */
[----:B------:R-:W-:Y:S01]  /*06c0*/  MOV R27, R5 ;  /* 0x00000005001b7202 */ /* 0x000fe20000000f00 */
[----:B------:R-:W-:Y:S01]  /*06d0*/  FFMA R3, R47, R43, R42 ;  /* 0x0000002b2f037223 */ /* 0x000fe2000000002a */
[----:B-1----:R-:W-:Y:S06]  /*06e0*/  @!P1 BRA `(.L_x_2) ;  /* 0x0000000000109947 */ /* 0x002fec0003800000 */
[----:B------:R-:W-:Y:S02]  /*06f0*/  MOV R5, R45 ;  /* 0x0000002d00057202 */ /* 0x000fe40000000f00 */
[----:B------:R-:W-:-:S07]  /*0700*/  MOV R42, 0x720 ;  /* 0x00000720002a7802 */ /* 0x000fce0000000f00 */
[----:B------:R-:W-:Y:S05]  /*0710*/  CALL.REL.NOINC `($__internal_1_$__cuda_sm3x_div_rn_noftz_f32_slowpath) ;  /* 0x0000002000d87944 */ /* 0x000fea0003c00000 */
[----:B------:R-:W-:-:S07]  /*0720*/  MOV R3, R2 ;  /* 0x0000000200037202 */ /* 0x000fce0000000f00 */
.L_x_2:
[----:B------:R-:W-:Y:S05]  /*0730*/  BSYNC.RECONVERGENT B0 ;  /* 0x0000000000007941 */ /* 0x000fea0003800200 */
.L_x_1:
[----:B------:R-:W-:Y:S01]  /*0740*/  FADD R5, R31, R22 ;  /* 0x000000161f057221 */ /* 0x000fe20000000000 */
[----:B------:R-:W0:Y:S01]  /*0750*/  MUFU.RCP R2, R45 ;  /* 0x0000002d00027308 */ /* 0x000e220000001000 */
[----:B------:R-:W-:Y:S02]  /*0760*/  BSSY.RECONVERGENT B0, `(.L_x_3) ;  /* 0x0000011000007945 */ /* 0x000fe40003800200 */
[----:B------:R-:W-:-:S04]  /*0770*/  FADD R0, R20, R5 ;  /* 0x0000000514007221 */ /* 0x000fc80000000000 */
[----:B------:R-:W-:-:S04]  /*0780*/  FADD R5, -R9, R0 ;  /* 0x0000000009057221 */ /* 0x000fc80000000100 */
[----:B------:R-:W-:-:S04]  /*0790*/  FADD R0, -R6, R5 ;  /* 0x0000000506007221 */ /* 0x000fc80000000100 */
[----:B------:R-:W-:Y:S01]  /*07a0*/  FADD R42, -R7, R0 ;  /* 0x00000000072a7221 */ /* 0x000fe20000000100 */
[----:B0-----:R-:W-:-:S03]  /*07b0*/  FFMA R5, -R45, R2, 1 ;  /* 0x3f8000002d057423 */ /* 0x001fc60000000102 */
[----:B------:R-:W0:Y:S01]  /*07c0*/  FCHK P1, R42, R45 ;  /* 0x0000002d2a007302 */ /* 0x000e220000020000 */
[----:B------:R-:W-:-:S04]  /*07d0*/  FFMA R0, R2, R5, R2 ;  /* 0x0000000502007223 */ /* 0x000fc80000000002 */
[----:B------:R-:W-:-:S04]  /*07e0*/  FFMA R2, R0, R42, RZ ;  /* 0x0000002a00027223 */ /* 0x000fc800000000ff */
[----:B------:R-:W-:-:S04]  /*07f0*/  FFMA R5, -R45, R2, R42 ;  /* 0x000000022d057223 */ /* 0x000fc8000000012a */
[----:B------:R-:W-:Y:S01]  /*0800*/  FFMA R0, R0, R5, R2 ;  /* 0x0000000500007223 */ /* 0x000fe20000000002 */
[----:B0-----:R-:W-:Y:S06]  /*0810*/  @!P1 BRA `(.L_x_4) ;  /* 0x0000000000149947 */ /* 0x001fec0003800000 */
[----:B------:R-:W-:Y:S02]  /*0820*/  MOV R2, R42 ;  /* 0x0000002a00027202 */ /* 0x000fe40000000f00 */
[----:B------:R-:W-:Y:S02]  /*0830*/  MOV R5, R45 ;  /* 0x0000002d00057202 */ /* 0x000fe40000000f00 */
[----:B------:R-:W-:-:S07]  /*0840*/  MOV R42, 0x860 ;  /* 0x00000860002a7802 */ /* 0x000fce0000000f00 */
[----:B------:R-:W-:Y:S05]  /*0850*/  CALL.REL.NOINC `($__internal_1_$__cuda_sm3x_div_rn_noftz_f32_slowpath) ;  /* 0x0000002000887944 */ /* 0x000fea0003c00000 */
[----:B------:R-:W-:-:S07]  /*0860*/  MOV R0, R2 ;  /* 0x0000000200007202 */ /* 0x000fce0000000f00 */
.L_x_4:
[----:B------:R-:W-:Y:S05]  /*0870*/  BSYNC.RECONVERGENT B0 ;  /* 0x0000000000007941 */ /* 0x000fea0003800200 */
.L_x_3:
[----:B------:R-:W-:Y:S04]  /*0880*/  BSSY.RECONVERGENT B0, `(.L_x_5) ;  /* 0x0000087000007945 */ /* 0x000fe80003800200 */
[----:B------:R-:W-:Y:S05]  /*0890*/  @P0 BRA `(.L_x_6) ;  /* 0x0000000800140947 */ /* 0x000fea0003800000 */
[CC--:B------:R-:W-:Y:S01]  /*08a0*/  FSETP.GT.AND P3, PT, |R3|.reuse, |R0|.reuse, PT ;  /* 0x400000000300720b */ /* 0x0c0fe20003f64200 */
[----:B------:R-:W-:Y:S03]  /*08b0*/  BSSY.RECONVERGENT B1, `(.L_x_7) ;  /* 0x000000f000017945 */ /* 0x000fe60003800200 */
[----:B------:R-:W-:Y:S02]  /*08c0*/  FSEL R45, |R3|, |R0|, P3 ;  /* 0x40000000032d7208 */ /* 0x000fe40001800200 */
[----:B------:R-:W-:Y:S02]  /*08d0*/  FSEL R2, |R0|, |R3|, P3 ;  /* 0x4000000300027208 */ /* 0x000fe40001800200 */
[----:B------:R-:W0:Y:S08]  /*08e0*/  MUFU.RCP R42, R45 ;  /* 0x0000002d002a7308 */ /* 0x000e300000001000 */
[----:B------:R-:W1:Y:S01]  /*08f0*/  FCHK P1, R2, R45 ;  /* 0x0000002d02007302 */ /* 0x000e620000020000 */
[----:B0-----:R-:W-:-:S04]  /*0900*/  FFMA R5, -R45, R42, 1 ;  /* 0x3f8000002d057423 */ /* 0x001fc8000000012a */
[----:B------:R-:W-:-:S04]  /*0910*/  FFMA R5, R42, R5, R42 ;  /* 0x000000052a057223 */ /* 0x000fc8000000002a */
[----:B------:R-:W-:-:S04]  /*0920*/  FFMA R42, R2, R5, RZ ;  /* 0x00000005022a7223 */ /* 0x000fc800000000ff */
[----:B------:R-:W-:-:S04]  /*0930*/  FFMA R43, -R45, R42, R2 ;  /* 0x0000002a2d2b7223 */ /* 0x000fc80000000102 */
[----:B------:R-:W-:Y:S01]  /*0940*/  FFMA R5, R5, R43, R42 ;  /* 0x0000002b05057223 */ /* 0x000fe2000000002a */
[----:B-1----:R-:W-:Y:S06]  /*0950*/  @!P1 BRA `(.L_x_8) ;  /* 0x0000000000109947 */ /* 0x002fec0003800000 */
[----:B------:R-:W-:Y:S02]  /*0960*/  MOV R5, R45 ;  /* 0x0000002d00057202 */ /* 0x000fe40000000f00 */
[----:B------:R-:W-:-:S07]  /*0970*/  MOV R42, 0x990 ;  /* 0x00000990002a7802 */ /* 0x000fce0000000f00 */
[----:B------:R-:W-:Y:S05]  /*0980*/  CALL.REL.NOINC `($__internal_1_$__cuda_sm3x_div_rn_noftz_f32_slowpath) ;  /* 0x00000020003c7944 */ /* 0x000fea0003c00000 */
[----:B------:R-:W-:-:S07]  /*0990*/  MOV R5, R2 ;  /* 0x0000000200057202 */ /* 0x000fce0000000f00 */
.L_x_8:
[----:B------:R-:W-:Y:S05]  /*09a0*/  BSYNC.RECONVERGENT B1 ;  /* 0x0000000000017941 */ /* 0x000fea0003800200 */
.L_x_7:
[----:B------:R-:W-:Y:S02]  /*09b0*/  HFMA2 R43, -RZ, RZ, 0.89990234375, 10328 ;  /* 0x3b33710bff2b7431 */ /* 0x000fe400000001ff */
[----:B------:R-:W-:Y:S01]  /*09c0*/  FMUL R2, R5, R5 ;  /* 0x0000000505027220 */ /* 0x000fe20000400000 */
[C---:B------:R-:W-:Y:S01]  /*09d0*/  ISETP.GE.AND P1, PT, R0.reuse, RZ, PT ;  /* 0x000000ff0000720c */ /* 0x040fe20003f26270 */
[----:B------:R-:W-:Y:S01]  /*09e0*/  BSSY.RECONVERGENT B1, `(.L_x_9) ;  /* 0x0000027000017945 */ /* 0x000fe20003800200 */
[----:B------:R-:W-:Y:S02]  /*09f0*/  FSETP.NEU.AND P4, PT, |R0|, |R3|, PT ;  /* 0x400000030000720b */ /* 0x000fe40003f8d200 */
[----:B------:R-:W-:Y:S01]  /*0a00*/  FSETP.NEU.AND P2, PT, R45, RZ, PT ;  /* 0x000000ff2d00720b */ /* 0x000fe20003f4d000 */
[----:B------:R-:W-:-:S04]  /*0a10*/  FFMA R43, R2, R43, -0.015681877732276916504 ;  /* 0xbc807748022b7423 */ /* 0x000fc8000000002b */
[----:B------:R-:W-:-:S04]  /*0a20*/  FFMA R43, R2, R43, 0.042200751602649688721 ;  /* 0x3d2cdab2022b7423 */ /* 0x000fc8000000002b */
[----:B------:R-:W-:-:S04]  /*0a30*/  FFMA R43, R2, R43, -0.074792981147766113281 ;  /* 0xbd992d10022b7423 */ /* 0x000fc8000000002b */
[----:B------:R-:W-:-:S04]  /*0a40*/  FFMA R43, R2, R43, 0.10640415549278259277 ;  /* 0x3dd9ea6c022b7423 */ /* 0x000fc8000000002b */
[----:B------:R-:W-:-:S04]  /*0a50*/  FFMA R43, R2, R43, -0.14207722246646881104 ;  /* 0xbe117cb1022b7423 */ /* 0x000fc8000000002b */
[----:B------:R-:W-:-:S04]  /*0a60*/  FFMA R43, R2, R43, 0.19993925094604492188 ;  /* 0x3e4cbce0022b7423 */ /* 0x000fc8000000002b */
[----:B------:R-:W-:-:S04]  /*0a70*/  FFMA R43, R2, R43, -0.33333197236061096191 ;  /* 0xbeaaaa7d022b7423 */ /* 0x000fc8000000002b */
[----:B------:R-:W-:Y:S01]  /*0a80*/  FMUL R2, R2, R43 ;  /* 0x0000002b02027220 */ /* 0x000fe20000400000 */
[----:B------:R-:W-:-:S03]  /*0a90*/  MOV R43, 0x3f6ee581 ;  /* 0x3f6ee581002b7802 */ /* 0x000fc60000000f00 */
[----:B------:R-:W-:Y:S01]  /*0aa0*/  FFMA R2, R2, R5, R5 ;  /* 0x0000000502027223 */ /* 0x000fe20000000005 */
[----:B------:R-:W-:-:S03]  /*0ab0*/  FSEL R42, R43, 1.8663789033889770508, P3 ;  /* 0x3feee5812b2a7808 */ /* 0x000fc60001800000 */
[----:B------:R-:W-:-:S05]  /*0ac0*/  FFMA R5, R43, 1.6832555532455444336, -R2 ;  /* 0x3fd774eb2b057823 */ /* 0x000fca0000000802 */
[-C--:B------:R-:W-:Y:S02]  /*0ad0*/  FSEL R44, R5, R2.reuse, P3 ;  /* 0x00000002052c7208 */ /* 0x080fe40001800000 */
[----:B------:R-:W-:Y:S01]  /*0ae0*/  FSEL R5, R2, -R2, P3 ;  /* 0x8000000202057208 */ /* 0x000fe20001800000 */
[----:B------:R-:W-:-:S04]  /*0af0*/  HFMA2 R2, -RZ, RZ, 2.04296875, -15.78125 ;  /* 0x4016cbe4ff027431 */ /* 0x000fc800000001ff */
[----:B------:R-:W-:Y:S01]  /*0b00*/  @!P1 FFMA R44, R42, 1.6832555532455444336, R5 ;  /* 0x3fd774eb2a2c9823 */ /* 0x000fe20000000005 */
[----:B------:R-:W-:-:S04]  /*0b10*/  FMUL R42, R0, R0 ;  /* 0x00000000002a7220 */ /* 0x000fc80000400000 */
[----:B------:R-:W-:Y:S01]  /*0b20*/  FFMA R43, R3, R3, R42 ;  /* 0x00000003032b7223 */ /* 0x000fe2000000002a */
[----:B------:R-:W-:Y:S01]  /*0b30*/  @!P4 FSEL R44, R2, 0.78539818525314331055, !P1 ;  /* 0x3f490fdb022cc808 */ /* 0x000fe20004800000 */
[--C-:B------:R-:W-:Y:S01]  /*0b40*/  FADD R2, |R0|, |R3|.reuse ;  /* 0x4000000300027221 */ /* 0x100fe20000000200 */
[----:B------:R-:W-:Y:S01]  /*0b50*/  @!P2 FSEL R44, RZ, 3.1415927410125732422, P1 ;  /* 0x40490fdbff2ca808 */ /* 0x000fe20000800000 */
[----:B------:R0:W1:Y:S01]  /*0b60*/  MUFU.RSQ R42, R43 ;  /* 0x0000002b002a7308 */ /* 0x0000620000001400 */
[----:B------:R-:W-:Y:S02]  /*0b70*/  IADD3 R45, PT, PT, R43, -0xd000000, RZ ;  /* 0xf30000002b2d7810 */ /* 0x000fe40007ffe0ff */
[----:B------:R-:W-:Y:S02]  /*0b80*/  FSETP.NAN.AND P1, PT, R2, R2, PT ;  /* 0x000000020200720b */ /* 0x000fe40003f28000 */
[----:B------:R-:W-:Y:S02]  /*0b90*/  ISETP.GT.U32.AND P2, PT, R45, 0x727fffff, PT ;  /* 0x727fffff2d00780c */ /* 0x000fe40003f44070 */
[----:B------:R-:W-:-:S04]  /*0ba0*/  LOP3.LUT R5, R44, 0x80000000, R3, 0xb8, !PT ;  /* 0x800000002c057812 */ /* 0x000fc800078eb803 */
[----:B------:R-:W-:-:S05]  /*0bb0*/  FSEL R2, R2, R5, P1 ;  /* 0x0000000502027208 */ /* 0x000fca0000800000 */
[----:B------:R-:W-:Y:S02]  /*0bc0*/  FADD R2, R2, 3.1415927410125732422 ;  /* 0x40490fdb02027421 */ /* 0x000fe40000000000 */
[----:B01----:R-:W-:Y:S05]  /*0bd0*/  @!P2 BRA `(.L_x_10) ;  /* 0x00000000000ca947 */ /* 0x003fea0003800000 */
[----:B------:R-:W-:-:S07]  /*0be0*/  MOV R47, 0xc00 ;  /* 0x00000c00002f7802 */ /* 0x000fce0000000f00 */
[----:B------:R-:W-:Y:S05]  /*0bf0*/  CALL.REL.NOINC `($__internal_0_$__cuda_sm20_sqrt_rn_f32_slowpath) ;  /* 0x0000001c00407944 */ /* 0x000fea0003c00000 */
[----:B------:R-:W-:Y:S05]  /*0c00*/  BRA `(.L_x_11) ;  /* 0x0000000000107947 */ /* 0x000fea0003800000 */
.L_x_10:
[----:B------:R-:W-:Y:S01]  /*0c10*/  FMUL.FTZ R46, R43, R42 ;  /* 0x0000002a2b2e7220 */ /* 0x000fe20000410000 */
[----:B------:R-:W-:-:S03]  /*0c20*/  FMUL.FTZ R42, R42, 0.5 ;  /* 0x3f0000002a2a7820 */ /* 0x000fc60000410000 */
[----:B------:R-:W-:-:S04]  /*0c30*/  FFMA R5, -R46, R46, R43 ;  /* 0x0000002e2e057223 */ /* 0x000fc8000000012b */
[----:B------:R-:W-:-:S07]  /*0c40*/  FFMA R46, R5, R42, R46 ;  /* 0x0000002a052e7223 */ /* 0x000fce000000002e */
.L_x_11:
[----:B------:R-:W-:Y:S05]  /*0c50*/  BSYNC.RECONVERGENT B1 ;  /* 0x0000000000017941 */ /* 0x000fea0003800200 */
.L_x_9:
[----:B------:R-:W-:Y:S01]  /*0c60*/  FADD R42, R9, R8 ;  /* 0x00000008092a7221 */ /* 0x000fe20000000000 */
[----:B------:R-:W-:Y:S01]  /*0c70*/  FADD R5, R23, R6 ;  /* 0x0000000617057221 */ /* 0x000fe20000000000 */
[----:B------:R-:W-:Y:S01]  /*0c80*/  FADD R43, R7, R4 ;  /* 0x00000004072b7221 */ /* 0x000fe20000000000 */
[----:B------:R-:W-:Y:S01]  /*0c90*/  UMOV UR8, 0xeb1c432d ;  /* 0xeb1c432d00087882 */ /* 0x000fe20000000000 */
[----:B------:R-:W-:Y:S01]  /*0ca0*/  FADD R42, R31, R42 ;  /* 0x0000002a1f2a7221 */ /* 0x000fe20000000000 */
[----:B------:R-:W-:Y:S01]  /*0cb0*/  FADD R5, R22, R5 ;  /* 0x0000000516057221 */ /* 0x000fe20000000000 */
[----:B------:R-:W-:Y:S01]  /*0cc0*/  FADD R44, R20, R43 ;  /* 0x0000002b142c7221 */ /* 0x000fe20000000000 */
[----:B------:R-:W-:Y:S01]  /*0cd0*/  UMOV UR9, 0x3f1a36e2 ;  /* 0x3f1a36e200097882 */ /* 0x000fe20000000000 */
[----:B------:R-:W0:Y:S01]  /*0ce0*/  FCHK P1, R2, 1.0471975803375244141 ;  /* 0x3f860a9202007902 */ /* 0x000e220000020000 */
[----:B------:R-:W-:Y:S01]  /*0cf0*/  FADD R5, R42, R5 ;  /* 0x000000052a057221 */ /* 0x000fe20000000000 */
[----:B------:R-:W-:Y:S01]  /*0d00*/  BSSY.RECONVERGENT B1, `(.L_x_12) ;  /* 0x0000013000017945 */ /* 0x000fe20003800200 */
[----:B------:R-:W-:-:S02]  /*0d10*/  FMUL.SAT R46, R46, 1000 ;  /* 0x447a00002e2e7820 */ /* 0x000fc40000402000 */
[----:B------:R-:W-:Y:S01]  /*0d20*/  FADD R47, R44, R5 ;  /* 0x000000052c2f7221 */ /* 0x000fe20000000000 */
[----:B------:R-:W-:Y:S01]  /*0d30*/  HFMA2 R44, -RZ, RZ, 1.86328125, 25680 ;  /* 0x3f747645ff2c7431 */ /* 0x000fe200000001ff */
[----:B------:R-:W-:Y:S02]  /*0d40*/  MOV R5, 0x3f860a92 ;  /* 0x3f860a9200057802 */ /* 0x000fe40000000f00 */
[----:B------:R-:W1:Y:S03]  /*0d50*/  F2F.F64.F32 R42, R47 ;  /* 0x0000002f002a7310 */ /* 0x000e660000201800 */
[----:B------:R-:W-:-:S04]  /*0d60*/  FFMA R5, R44, -R5, 1 ;  /* 0x3f8000002c057423 */ /* 0x000fc80000000805 */
[----:B------:R-:W-:Y:S01]  /*0d70*/  FFMA R5, R5, R44, 0.95492964982986450195 ;  /* 0x3f74764505057423 */ /* 0x000fe2000000002c */
[----:B-1----:R-:W-:-:S03]  /*0d80*/  DADD R42, R42, UR8 ;  /* 0x000000082a2a7e29 */ /* 0x002fc60008000000 */
[----:B------:R-:W-:-:S04]  /*0d90*/  FFMA R44, R2, R5, RZ ;  /* 0x00000005022c7223 */ /* 0x000fc800000000ff */
[----:B------:R-:W-:-:S04]  /*0da0*/  FFMA R45, R44, -1.0471975803375244141, R2 ;  /* 0xbf860a922c2d7823 */ /* 0x000fc80000000002 */
[----:B------:R-:W-:Y:S01]  /*0db0*/  FFMA R5, R5, R45, R44 ;  /* 0x0000002d05057223 */ /* 0x000fe2000000002c */
[----:B------:R-:W1:Y:S02]  /*0dc0*/  F2F.F32.F64 R42, R42 ;  /* 0x0000002a002a7310 */ /* 0x000e640000301000 */
[----:B-1----:R-:W-:Y:S01]  /*0dd0*/  FADD.SAT R45, RZ, R42 ;  /* 0x0000002aff2d7221 */ /* 0x002fe20000002000 */
[----:B0-----:R-:W-:Y:S06]  /*0de0*/  @!P1 BRA `(.L_x_13) ;  /* 0x0000000000109947 */ /* 0x001fec0003800000 */
[----:B------:R-:W-:Y:S02]  /*0df0*/  MOV R5, 0x3f860a92 ;  /* 0x3f860a9200057802 */ /* 0x000fe40000000f00 */
[----:B------:R-:W-:-:S07]  /*0e00*/  MOV R42, 0xe20 ;  /* 0x00000e20002a7802 */ /* 0x000fce0000000f00 */
[----:B------:R-:W-:Y:S05]  /*0e10*/  CALL.REL.NOINC `($__internal_1_$__cuda_sm3x_div_rn_noftz_f32_slowpath) ;  /* 0x0000001c00187944 */ /* 0x000fea0003c00000 */
[----:B------:R-:W-:-:S07]  /*0e20*/  MOV R5, R2 ;  /* 0x0000000200057202 */ /* 0x000fce0000000f00 */
.L_x_13:
[----:B------:R-:W-:Y:S05]  /*0e30*/  BSYNC.RECONVERGENT B1 ;  /* 0x0000000000017941 */ /* 0x000fea0003800200 */
.L_x_12:
[----:B------:R-:W0:Y:S01]  /*0e40*/  FRND.FLOOR R2, R5 ;  /* 0x0000000500027307 */ /* 0x000e220000205000 */
[----:B------:R-:W-:Y:S01]  /*0e50*/  FADD R42, -R46, 1 ;  /* 0x3f8000002e2a7421 */ /* 0x000fe20000000100 */
[----:B------:R-:W-:Y:S01]  /*0e60*/  BSSY.RECONVERGENT B1, `(.L_x_14) ;  /* 0x000001f000017945 */ /* 0x000fe20003800200 */
[C---:B0-----:R-:W-:Y:S01]  /*0e70*/  FSETP.NEU.AND P1, PT, R2.reuse, 6, PT ;  /* 0x40c000000200780b */ /* 0x041fe20003f2d000 */
[----:B------:R-:W-:-:S03]  /*0e80*/  FADD R43, -R2, R5 ;  /* 0x00000005022b7221 */ /* 0x000fc60000000100 */
[----:B------:R-:W-:Y:S01]  /*0e90*/  FSETP.EQ.OR P1, PT, R2, RZ, !P1 ;  /* 0x000000ff0200720b */ /* 0x000fe20004f22400 */
[----:B------:R-:W-:-:S04]  /*0ea0*/  FADD R47, -R43, 1 ;  /* 0x3f8000002b2f7421 */ /* 0x000fc80000000100 */
[C---:B------:R-:W-:Y:S01]  /*0eb0*/  FFMA R44, -R46.reuse, R47, 1 ;  /* 0x3f8000002e2c7423 */ /* 0x040fe2000000012f */
[C---:B------:R-:W-:Y:S01]  /*0ec0*/  FMUL R47, R45.reuse, R42 ;  /* 0x0000002a2d2f7220 */ /* 0x040fe20000400000 */
[----:B------:R-:W-:Y:S01]  /*0ed0*/  FFMA R46, -R46, R43, 1 ;  /* 0x3f8000002e2e7423 */ /* 0x000fe2000000012b */
[----:B------:R-:W-:Y:S01]  /*0ee0*/  MOV R42, R45 ;  /* 0x0000002d002a7202 */ /* 0x000fe20000000f00 */
[----:B------:R-:W-:Y:S02]  /*0ef0*/  FMUL R44, R45, R44 ;  /* 0x0000002c2d2c7220 */ /* 0x000fe40000400000 */
[----:B------:R-:W-:-:S03]  /*0f00*/  MOV R43, R47 ;  /* 0x0000002f002b7202 */ /* 0x000fc60000000f00 */
[----:B------:R-:W-:Y:S01]  /*0f10*/  MOV R5, R44 ;  /* 0x0000002c00057202 */ /* 0x000fe20000000f00 */
[----:B------:R-:W-:Y:S06]  /*0f20*/  @P1 BRA `(.L_x_15) ;  /* 0x0000000000481947 */ /* 0x000fec0003800000 */
[----:B------:R-:W-:Y:S01]  /*0f30*/  FSETP.NEU.AND P1, PT, R2, 1, PT ;  /* 0x3f8000000200780b */ /* 0x000fe20003f2d000 */
[----:B------:R-:W-:Y:S01]  /*0f40*/  FMUL R46, R45, R46 ;  /* 0x0000002e2d2e7220 */ /* 0x000fe20000400000 */
[----:B------:R-:W-:Y:S02]  /*0f50*/  MOV R5, R45 ;  /* 0x0000002d00057202 */ /* 0x000fe40000000f00 */
[----:B------:R-:W-:Y:S02]  /*0f60*/  MOV R43, R47 ;  /* 0x0000002f002b7202 */ /* 0x000fe40000000f00 */
[----:B------:R-:W-:-:S07]  /*0f70*/  MOV R42, R46 ;  /* 0x0000002e002a7202 */ /* 0x000fce0000000f00 */
[----:B------:R-:W-:Y:S05]  /*0f80*/  @!P1 BRA `(.L_x_15) ;  /* 0x0000000000309947 */ /* 0x000fea0003800000 */
[C---:B------:R-:W-:Y:S02]  /*0f90*/  FSETP.NEU.AND P1, PT, R2.reuse, 2, PT ;  /* 0x400000000200780b */ /* 0x040fe40003f2d000 */
[----:B------:R-:W-:Y:S02]  /*0fa0*/  MOV R5, R45 ;  /* 0x0000002d00057202 */ /* 0x000fe40000000f00 */
[----:B------:R-:W-:Y:S02]  /*0fb0*/  FSETP.NEU.AND P4, PT, R2, 4, P1 ;  /* 0x408000000200780b */ /* 0x000fe40000f8d000 */
[----:B------:R-:W-:Y:S02]  /*0fc0*/  MOV R43, R44 ;  /* 0x0000002c002b7202 */ /* 0x000fe40000000f00 */
[----:B------:R-:W-:-:S05]  /*0fd0*/  MOV R42, R47 ;  /* 0x0000002f002a7202 */ /* 0x000fca0000000f00 */
[C---:B------:R-:W-:Y:S02]  /*0fe0*/  @P1 FSETP.NEU.AND P3, PT, R2.reuse, 4, PT ;  /* 0x408000000200180b */ /* 0x040fe40003f6d000 */
[----:B------:R-:W-:Y:S02]  /*0ff0*/  @P1 FSETP.NEU.AND P2, PT, R2, 3, PT ;  /* 0x404000000200180b */ /* 0x000fe40003f4d000 */
[----:B------:R-:W-:Y:S02]  /*1000*/  @P1 FSEL R2, R44, R45, !P3 ;  /* 0x0000002d2c021208 */ /* 0x000fe40005800000 */
[----:B------:R-:W-:Y:S02]  /*1010*/  @P4 FSEL R45, R45, R46, !P2 ;  /* 0x0000002e2d2d4208 */ /* 0x000fe40005000000 */
[----:B------:R-:W-:Y:S02]  /*1020*/  @P1 FSEL R5, R46, R47, !P2 ;  /* 0x0000002f2e051208 */ /* 0x000fe40005000000 */
[----:B------:R-:W-:-:S02]  /*1030*/  @P1 FSEL R42, R47, R2, !P2 ;  /* 0x000000022f2a1208 */ /* 0x000fc40005000000 */
[----:B------:R-:W-:-:S07]  /*1040*/  @P1 MOV R43, R45 ;  /* 0x0000002d002b1202 */ /* 0x000fce0000000f00 */
.L_x_15:
[----:B------:R-:W-:Y:S05]  /*1050*/  BSYNC.RECONVERGENT B1 ;  /* 0x0000000000017941 */ /* 0x000fea0003800200 */
.L_x_14:
[----:B------:R-:W-:Y:S01]  /*1060*/  FMUL R5, R5, 255 ;  /* 0x437f000005057820 */ /* 0x000fe20000400000 */
[----:B------:R-:W-:Y:S01]  /*1070*/  FMUL R42, R42, 255 ;  /* 0x437f00002a2a7820 */ /* 0x000fe20000400000 */
[----:B------:R-:W-:-:S03]  /*1080*/  FMUL R43, R43, 255 ;  /* 0x437f00002b2b7820 */ /* 0x000fc60000400000 */
[----:B------:R-:W0:Y:S08]  /*1090*/  F2I.U32.NTZ R45, R42 ;  /* 0x0000002a002d7305 */ /* 0x000e300000203000 */
[----:B------:R-:W1:Y:S01]  /*10a0*/  F2I.U32.NTZ R5, R5 ;  /* 0x0000000500057305 */ /* 0x000e620000203000 */
[----:B0-----:R0:W-:Y:S07]  /*10b0*/  STG.E.U8 desc[UR6][R28.64+-0x2], R45 ;  /* 0xfffffe2d1c007986 */ /* 0x0011ee000c101106 */
[----:B------:R-:W2:Y:S01]  /*10c0*/  F2I.U32.NTZ R43, R43 ;  /* 0x0000002b002b7305 */ /* 0x000ea20000203000 */
[----:B-1----:R0:W-:Y:S04]  /*10d0*/  STG.E.U8 desc[UR6][R28.64+-0x1], R5 ;  /* 0xffffff051c007986 */ /* 0x0021e8000c101106 */
[----:B--2---:R0:W-:Y:S02]  /*10e0*/  STG.E.U8 desc[UR6][R28.64], R43 ;  /* 0x0000002b1c007986 */ /* 0x0041e4000c101106 */
.L_x_6:
[----:B------:R-:W-:Y:S05]  /*10f0*/  BSYNC.RECONVERGENT B0 ;  /* 0x0000000000007941 */ /* 0x000fea0003800200 */
.L_x_5:
[----:B------:R1:W2:Y:S01]  /*1100*/  LDG.E.U8 R46, desc[UR6][R18.64] ;  /* 0x00000006122e7981 */ /* 0x0002a2000c1e1100 */
[----:B------:R-:W-:Y:S01]  /*1110*/  BSSY.RECONVERGENT B0, `(.L_x_16) ;  /* 0x0000059000007945 */ /* 0x000fe20003800200 */
[----:B------:R-:W-:Y:S02]  /*1120*/  ISETP.GT.U32.AND P4, PT, R40, 0xeff, PT ;  /* 0x00000eff2800780c */ /* 0x000fe40003f84070 */
[----:B-1----:R-:W-:Y:S02]  /*1130*/  IADD3 R18, P1, PT, R18, 0xf00, RZ ;  /* 0x00000f0012127810 */ /* 0x002fe40007f3e0ff */
[----:B--2---:R-:W-:-:S13]  /*1140*/  ISETP.NE.AND P2, PT, R46, RZ, PT ;  /* 0x000000ff2e00720c */ /* 0x004fda0003f45270 */
[----:B------:R-:W-:Y:S05]  /*1150*/  @P2 BRA `(.L_x_17) ;  /* 0x0000000400502947 */ /* 0x000fea0003800000 */
[----:B------:R-:W-:Y:S01]  /*1160*/  FADD R2, R9, R8 ;  /* 0x0000000809027221 */ /* 0x000fe20000000000 */
[----:B0-----:R-:W-:Y:S01]  /*1170*/  FADD R5, R23, R6 ;  /* 0x0000000617057221 */ /* 0x001fe20000000000 */
[----:B------:R-:W-:Y:S01]  /*1180*/  FADD R43, R7, R4 ;  /* 0x00000004072b7221 */ /* 0x000fe20000000000 */
[----:B------:R-:W-:Y:S02]  /*1190*/  HFMA2 R44, -RZ, RZ, 1.9375, 0 ;  /* 0x3fc00000ff2c7431 */ /* 0x000fe400000001ff */
[----:B------:R-:W-:Y:S01]  /*11a0*/  FADD R2, R31, R2 ;  /* 0x000000021f027221 */ /* 0x000fe20000000000 */
[----:B------:R-:W-:Y:S01]  /*11b0*/  FADD R5, R22, R5 ;  /* 0x0000000516057221 */ /* 0x000fe20000000000 */
[----:B------:R-:W-:Y:S01]  /*11c0*/  FADD R43, R20, R43 ;  /* 0x0000002b142b7221 */ /* 0x000fe20000000000 */
[-C--:B------:R-:W-:Y:S01]  /*11d0*/  FMUL R48, R0, R0.reuse ;  /* 0x0000000000307220 */ /* 0x080fe20000400000 */
[----:B------:R-:W-:Y:S01]  /*11e0*/  UMOV UR8, 0xeb1c432d ;  /* 0xeb1c432d00087882 */ /* 0x000fe20000000000 */
[----:B------:R-:W-:Y:S01]  /*11f0*/  FADD R2, R2, R5 ;  /* 0x0000000502027221 */ /* 0x000fe20000000000 */
[----:B------:R-:W-:Y:S01]  /*1200*/  UMOV UR9, 0x3f1a36e2 ;  /* 0x3f1a36e200097882 */ /* 0x000fe20000000000 */
[-C--:B------:R-:W-:Y:S01]  /*1210*/  FFMA R5, R3, R3.reuse, R48 ;  /* 0x0000000303057223 */ /* 0x080fe20000000030 */
[----:B------:R-:W-:Y:S01]  /*1220*/  FFMA R51, RZ, R3, -R0 ;  /* 0x00000003ff337223 */ /* 0x000fe20000000800 */
[----:B------:R-:W-:Y:S01]  /*1230*/  FADD R47, R43, R2 ;  /* 0x000000022b2f7221 */ /* 0x000fe20000000000 */
[----:B------:R-:W-:Y:S01]  /*1240*/  FMUL R2, RZ, R0 ;  /* 0x00000000ff027220 */ /* 0x000fe20000400000 */
[----:B------:R-:W-:Y:S01]  /*1250*/  FFMA R5, -R44, R5, 1 ;  /* 0x3f8000002c057423 */ /* 0x000fe20000000105 */
[C---:B------:R-:W-:Y:S01]  /*1260*/  FMUL R50, R51.reuse, 3 ;  /* 0x4040000033327820 */ /* 0x040fe20000400000 */
[----:B------:R0:W1:Y:S01]  /*1270*/  F2F.F64.F32 R42, R47 ;  /* 0x0000002f002a7310 */ /* 0x0000620000201800 */
[----:B------:R-:W-:Y:S01]  /*1280*/  FFMA R45, RZ, R3, R2 ;  /* 0x00000003ff2d7223 */ /* 0x000fe20000000002 */
[----:B------:R-:W-:-:S03]  /*1290*/  FFMA R51, R51, R44, 1 ;  /* 0x3f80000033337423 */ /* 0x000fc6000000002c */
[C---:B------:R-:W-:Y:S01]  /*12a0*/  FMUL R48, R45.reuse, 3 ;  /* 0x404000002d307820 */ /* 0x040fe20000400000 */
[----:B------:R-:W-:Y:S01]  /*12b0*/  FFMA R45, R45, R44, 1 ;  /* 0x3f8000002d2d7423 */ /* 0x000fe2000000002c */
[----:B0-----:R-:W-:-:S03]  /*12c0*/  FFMA R47, RZ, R0, -R3 ;  /* 0x00000000ff2f7223 */ /* 0x001fc60000000803 */
[--C-:B------:R-:W-:Y:S01]  /*12d0*/  FFMA R45, R48, R45, R5.reuse ;  /* 0x0000002d302d7223 */ /* 0x100fe20000000005 */
[C---:B------:R-:W-:Y:S01]  /*12e0*/  FMUL R48, R47.reuse, 3 ;  /* 0x404000002f307820 */ /* 0x040fe20000400000 */
[-C--:B------:R-:W-:Y:S01]  /*12f0*/  FFMA R49, R47, R44.reuse, 1 ;  /* 0x3f8000002f317423 */ /* 0x080fe2000000002c */
[----:B------:R-:W-:Y:S01]  /*1300*/  FFMA R47, RZ, R3, R0 ;  /* 0x00000003ff2f7223 */ /* 0x000fe20000000000 */
[----:B-1----:R-:W-:Y:S02]  /*1310*/  DADD R42, R42, UR8 ;  /* 0x000000082a2a7e29 */ /* 0x002fe40008000000 */
[--C-:B------:R-:W-:Y:S01]  /*1320*/  FFMA R49, R48, R49, R5.reuse ;  /* 0x0000003130317223 */ /* 0x100fe20000000005 */
[----:B------:R-:W-:Y:S01]  /*1330*/  FFMA R48, R50, R51, R5 ;  /* 0x0000003332307223 */ /* 0x000fe20000000005 */
[----:B------:R-:W-:Y:S01]  /*1340*/  FADD R51, R2, R3 ;  /* 0x0000000302337221 */ /* 0x000fe20000000000 */
[C---:B------:R-:W-:Y:S01]  /*1350*/  FMUL R50, R47.reuse, 3 ;  /* 0x404000002f327820 */ /* 0x040fe20000400000 */
[----:B------:R-:W-:-:S02]  /*1360*/  FFMA R47, R47, R44, 1 ;  /* 0x3f8000002f2f7423 */ /* 0x000fc4000000002c */
[C---:B------:R-:W-:Y:S01]  /*1370*/  FMUL R2, R51.reuse, 3 ;  /* 0x4040000033027820 */ /* 0x040fe20000400000 */
[----:B------:R-:W-:Y:S01]  /*1380*/  FFMA R51, R51, R44, 1 ;  /* 0x3f80000033337423 */ /* 0x000fe2000000002c */
[----:B------:R-:W0:Y:S01]  /*1390*/  F2F.F32.F64 R42, R42 ;  /* 0x0000002a002a7310 */ /* 0x000e220000301000 */
[--C-:B------:R-:W-:Y:S02]  /*13a0*/  FFMA R50, R50, R47, R5.reuse ;  /* 0x0000002f32327223 */ /* 0x100fe40000000005 */
[----:B------:R-:W-:Y:S01]  /*13b0*/  FFMA R47, R2, R51, R5 ;  /* 0x00000033022f7223 */ /* 0x000fe20000000005 */
[C---:B0-----:R-:W-:Y:S01]  /*13c0*/  FMUL R2, R42.reuse, 0.44444444775581359863 ;  /* 0x3ee38e392a027820 */ /* 0x041fe20000400000 */
[----:B------:R-:W-:-:S03]  /*13d0*/  FMUL R51, R42, 0.11111111193895339966 ;  /* 0x3de38e392a337820 */ /* 0x000fc60000400000 */
[----:B------:R-:W-:Y:S01]  /*13e0*/  FMUL R2, R2, R45 ;  /* 0x0000002d02027220 */ /* 0x000fe20000400000 */
[C---:B------:R-:W-:Y:S01]  /*13f0*/  FMUL R49, R51.reuse, R49 ;  /* 0x0000003133317220 */ /* 0x040fe20000400000 */
[C---:B------:R-:W-:Y:S01]  /*1400*/  FMUL R43, R51.reuse, R48 ;  /* 0x00000030332b7220 */ /* 0x040fe20000400000 */
[C---:B------:R-:W-:Y:S01]  /*1410*/  FMUL R45, R51.reuse, R50 ;  /* 0x00000032332d7220 */ /* 0x040fe20000400000 */
[----:B------:R-:W-:Y:S01]  /*1420*/  FMUL R47, R51, R47 ;  /* 0x0000002f332f7220 */ /* 0x000fe20000400000 */
[----:B------:R-:W-:Y:S01]  /*1430*/  FADD R51, -R0, -R3 ;  /* 0x8000000300337221 */ /* 0x000fe20000000100 */
[--C-:B------:R-:W-:Y:S01]  /*1440*/  FADD R23, R23, -R2.reuse ;  /* 0x8000000217177221 */ /* 0x100fe20000000000 */
[----:B------:R-:W-:Y:S01]  /*1450*/  FADD R8, R8, -R49 ;  /* 0x8000003108087221 */ /* 0x000fe20000000000 */
[----:B------:R-:W-:Y:S01]  /*1460*/  FADD R6, R6, -R43 ;  /* 0x8000002b06067221 */ /* 0x000fe20000000000 */
[C---:B------:R-:W-:Y:S01]  /*1470*/  FMUL R48, R51.reuse, 3 ;  /* 0x4040000033307820 */ /* 0x040fe20000400000 */
[-C--:B------:R-:W-:Y:S01]  /*1480*/  FFMA R51, R51, R44.reuse, 1 ;  /* 0x3f80000033337423 */ /* 0x080fe2000000002c */
[----:B------:R-:W-:Y:S01]  /*1490*/  FFMA R23, R23, 9.9999998245167004418e-15, R2 ;  /* 0x283424dc17177823 */ /* 0x000fe20000000002 */
[----:B------:R-:W-:Y:S01]  /*14a0*/  FFMA R8, R8, 9.9999998245167004418e-15, R49 ;  /* 0x283424dc08087823 */ /* 0x000fe20000000031 */
[----:B------:R-:W-:Y:S01]  /*14b0*/  FADD R22, R22, -R45 ;  /* 0x8000002d16167221 */ /* 0x000fe20000000000 */
[----:B------:R-:W-:Y:S01]  /*14c0*/  FFMA R48, R48, R51, R5 ;  /* 0x0000003330307223 */ /* 0x000fe20000000005 */
[----:B------:R-:W-:Y:S01]  /*14d0*/  FADD R51, R0, -R3 ;  /* 0x8000000300337221 */ /* 0x000fe20000000000 */
[----:B------:R-:W-:Y:S01]  /*14e0*/  FADD R4, R4, -R47 ;  /* 0x8000002f04047221 */ /* 0x000fe20000000000 */
[----:B------:R-:W-:Y:S01]  /*14f0*/  FFMA R6, R6, 9.9999998245167004418e-15, R43 ;  /* 0x283424dc06067823 */ /* 0x000fe2000000002b */
[----:B------:R-:W-:Y:S01]  /*1500*/  FFMA R22, R22, 9.9999998245167004418e-15, R45 ;  /* 0x283424dc16167823 */ /* 0x000fe2000000002d */
[C---:B------:R-:W-:Y:S01]  /*1510*/  FMUL R2, R51.reuse, 3 ;  /* 0x4040000033027820 */ /* 0x040fe20000400000 */
[----:B------:R-:W-:Y:S01]  /*1520*/  FFMA R51, R51, R44, 1 ;  /* 0x3f80000033337423 */ /* 0x000fe2000000002c */
[----:B------:R-:W-:-:S03]  /*1530*/  FFMA R4, R4, 9.9999998245167004418e-15, R47 ;  /* 0x283424dc04047823 */ /* 0x000fc6000000002f */
[----:B------:R-:W-:Y:S01]  /*1540*/  FFMA R2, R2, R51, R5 ;  /* 0x0000003302027223 */ /* 0x000fe20000000005 */
[C-C-:B------:R-:W-:Y:S01]  /*1550*/  FADD R51, -R0.reuse, R3.reuse ;  /* 0x0000000300337221 */ /* 0x140fe20000000100 */
[----:B------:R-:W-:-:S03]  /*1560*/  FADD R3, R0, R3 ;  /* 0x0000000300037221 */ /* 0x000fc60000000000 */
[C---:B------:R-:W-:Y:S01]  /*1570*/  FMUL R0, R51.reuse, 3 ;  /* 0x4040000033007820 */ /* 0x040fe20000400000 */
[-C--:B------:R-:W-:Y:S01]  /*1580*/  FFMA R51, R51, R44.reuse, 1 ;  /* 0x3f80000033337423 */ /* 0x080fe2000000002c */
[C---:B------:R-:W-:Y:S01]  /*1590*/  FFMA R49, R3.reuse, R44, 1 ;  /* 0x3f80000003317423 */ /* 0x040fe2000000002c */
[----:B------:R-:W-:Y:S01]  /*15a0*/  FMUL R44, R3, 3 ;  /* 0x40400000032c7820 */ /* 0x000fe20000400000 */
[----:B------:R-:W-:Y:S01]  /*15b0*/  FMUL R3, R42, 0.027777777984738349915 ;  /* 0x3ce38e392a037820 */ /* 0x000fe20000400000 */
[--C-:B------:R-:W-:Y:S02]  /*15c0*/  FFMA R0, R0, R51, R5.reuse ;  /* 0x0000003300007223 */ /* 0x100fe40000000005 */
[----:B------:R-:W-:Y:S01]  /*15d0*/  FFMA R44, R44, R49, R5 ;  /* 0x000000312c2c7223 */ /* 0x000fe20000000005 */
[C---:B------:R-:W-:Y:S01]  /*15e0*/  FMUL R48, R3.reuse, R48 ;  /* 0x0000003003307220 */ /* 0x040fe20000400000 */
[C---:B------:R-:W-:Y:S01]  /*15f0*/  FMUL R2, R3.reuse, R2 ;  /* 0x0000000203027220 */ /* 0x040fe20000400000 */
[C---:B------:R-:W-:Y:S01]  /*1600*/  FMUL R0, R3.reuse, R0 ;  /* 0x0000000003007220 */ /* 0x040fe20000400000 */
[----:B------:R-:W-:Y:S01]  /*1610*/  FMUL R3, R3, R44 ;  /* 0x0000002c03037220 */ /* 0x000fe20000400000 */
[----:B------:R-:W-:Y:S01]  /*1620*/  FADD R9, R9, -R48 ;  /* 0x8000003009097221 */ /* 0x000fe20000000000 */
[----:B------:R-:W-:Y:S01]  /*1630*/  FADD R31, R31, -R2 ;  /* 0x800000021f1f7221 */ /* 0x000fe20000000000 */
[----:B------:R-:W-:Y:S01]  /*1640*/  FADD R7, R7, -R0 ;  /* 0x8000000007077221 */ /* 0x000fe20000000000 */
[--C-:B------:R-:W-:Y:S01]  /*1650*/  FADD R20, R20, -R3.reuse ;  /* 0x8000000314147221 */ /* 0x100fe20000000000 */
[----:B------:R-:W-:Y:S01]  /*1660*/  FFMA R9, R9, 9.9999998245167004418e-15, R48 ;  /* 0x283424dc09097823 */ /* 0x000fe20000000030 */
[----:B------:R-:W-:Y:S01]  /*1670*/  FFMA R31, R31, 9.9999998245167004418e-15, R2 ;  /* 0x283424dc1f1f7823 */ /* 0x000fe20000000002 */
[----:B------:R-:W-:Y:S01]  /*1680*/  FFMA R7, R7, 9.9999998245167004418e-15, R0 ;  /* 0x283424dc07077823 */ /* 0x000fe20000000000 */
[----:B------:R-:W-:-:S07]  /*1690*/  FFMA R20, R20, 9.9999998245167004418e-15, R3 ;  /* 0x283424dc14147823 */ /* 0x000fce0000000003 */
.L_x_17:
[----:B------:R-:W-:Y:S05]  /*16a0*/  BSYNC.RECONVERGENT B0 ;  /* 0x0000000000007941 */ /* 0x000fea0003800200 */
.L_x_16:
[----:B------:R-:W-:Y:S01]  /*16b0*/  IADD3 R17, PT, PT, R17, -0xf00, RZ ;  /* 0xfffff10011117810 */ /* 0x000fe20007ffe0ff */
[----:B------:R1:W2:Y:S01]  /*16c0*/  SHFL.DOWN PT, R3, R9, 0x1, 0x1f ;  /* 0x08201f0009037f89 */ /* 0x0002a200000e0000 */
[----:B0-----:R-:W-:Y:S01]  /*16d0*/  IADD3 R28, P6, PT, R28, 0x2d00, RZ ;  /* 0x00002d001c1c7810 */ /* 0x001fe20007fde0ff */
[----:B------:R-:W-:Y:S01]  /*16e0*/  BSSY.RECONVERGENT B0, `(.L_x_18) ;  /* 0x0000023000007945 */ /* 0x000fe20003800200 */
[----:B------:R-:W-:Y:S01]  /*16f0*/  IADD3 R0, P5, PT, R26, 0x21c00, RZ ;  /* 0x00021c001a007810 */ /* 0x000fe20007fbe0ff */
[----:B------:R1:W0:Y:S01]  /*1700*/  SHFL.DOWN PT, R5, R30, 0x1, 0x1f ;  /* 0x08201f001e057f89 */ /* 0x00022200000e0000 */
[----:B------:R-:W-:Y:S02]  /*1710*/  IADD3 R2, P2, PT, R24, 0x21c00, RZ ;  /* 0x00021c0018027810 */ /* 0x000fe40007f5e0ff */
[----:B------:R-:W-:Y:S01]  /*1720*/  ISETP.NE.AND P3, PT, R17, -0xf00, PT ;  /* 0xfffff1001100780c */ /* 0x000fe20003f65270 */
[----:B------:R1:W3:Y:S01]  /*1730*/  SHFL.DOWN PT, R43, R12, 0x1, 0x1f ;  /* 0x08201f000c2b7f89 */ /* 0x0002e200000e0000 */
[----:B------:R-:W-:-:S02]  /*1740*/  IADD3.X R42, PT, PT, RZ, R29, RZ, P6, !PT ;  /* 0x0000001dff2a7210 */ /* 0x000fc400037fe4ff */
[----:B------:R-:W-:Y:S01]  /*1750*/  IADD3.X R44, PT, PT, RZ, R27, RZ, P5, !PT ;  /* 0x0000001bff2c7210 */ /* 0x000fe20002ffe4ff */
[----:B------:R1:W4:Y:S04]  /*1760*/  SHFL.UP PT, R45, R7, 0x1, RZ ;  /* 0x04200000072d7989 */ /* 0x00032800000e00ff */
[----:B------:R1:W0:Y:S04]  /*1770*/  SHFL.UP PT, R47, R21, 0x1, RZ ;  /* 0x04200000152f7989 */ /* 0x00022800000e00ff */
[----:B------:R-:W0:Y:S01]  /*1780*/  SHFL.UP PT, R10, R10, 0x1, RZ ;  /* 0x042000000a0a7989 */ /* 0x000e2200000e00ff */
[----:B------:R-:W-:Y:S05]  /*1790*/  @P4 BRA `(.L_x_19) ;  /* 0x00000000005c4947 */ /* 0x000fea0003800000 */
[----:B------:R-:W-:Y:S05]  /*17a0*/  @P0 BRA `(.L_x_19) ;  /* 0x0000000000580947 */ /* 0x000fea0003800000 */
[----:B------:R-:W-:Y:S01]  /*17b0*/  ISETP.NE.AND P4, PT, R46, RZ, PT ;  /* 0x000000ff2e00720c */ /* 0x000fe20003f85270 */
[----:B------:R2:W-:Y:S01]  /*17c0*/  STG.E desc[UR6][R26.64], R13 ;  /* 0x0000000d1a007986 */ /* 0x0005e2000c101906 */
[----:B01----:R-:W-:Y:S02]  /*17d0*/  MOV R9, R47 ;  /* 0x0000002f00097202 */ /* 0x003fe40000000f00 */
[----:B----4-:R-:W-:Y:S02]  /*17e0*/  MOV R21, R45 ;  /* 0x0000002d00157202 */ /* 0x010fe40000000f00 */
[----:B------:R-:W-:Y:S02]  /*17f0*/  MOV R29, R11 ;  /* 0x0000000b001d7202 */ /* 0x000fe40000000f00 */
[----:B------:R-:W-:-:S05]  /*1800*/  MOV R7, R10 ;  /* 0x0000000a00077202 */ /* 0x000fca0000000f00 */
[----:B------:R-:W-:Y:S02]  /*1810*/  @P4 MOV R9, R5 ;  /* 0x0000000500094202 */ /* 0x000fe40000000f00 */
[----:B---3--:R-:W-:Y:S02]  /*1820*/  @P4 MOV R21, R43 ;  /* 0x0000002b00154202 */ /* 0x008fe40000000f00 */
[----:B------:R-:W-:Y:S01]  /*1830*/  @P4 MOV R29, R6 ;  /* 0x00000006001d4202 */ /* 0x000fe20000000f00 */
[----:B------:R0:W-:Y:S01]  /*1840*/  STG.E desc[UR6][R26.64+0xc], R9 ;  /* 0x00000c091a007986 */ /* 0x0001e2000c101906 */
[----:B--2---:R-:W-:Y:S02]  /*1850*/  @P4 MOV R7, R3 ;  /* 0x0000000300074202 */ /* 0x004fe40000000f00 */
[----:B------:R-:W-:Y:S01]  /*1860*/  @P4 MOV R5, R47 ;  /* 0x0000002f00054202 */ /* 0x000fe20000000f00 */
[----:B------:R0:W-:Y:S01]  /*1870*/  STG.E desc[UR6][R26.64+0x4], R29 ;  /* 0x0000041d1a007986 */ /* 0x0001e2000c101906 */
[----:B------:R-:W-:-:S02]  /*1880*/  @P4 MOV R43, R45 ;  /* 0x0000002d002b4202 */ /* 0x000fc40000000f00 */
[----:B------:R-:W-:Y:S01]  /*1890*/  @P4 MOV R6, R11 ;  /* 0x0000000b00064202 */ /* 0x000fe20000000f00 */
[----:B------:R0:W-:Y:S01]  /*18a0*/  STG.E desc[UR6][R26.64+0x8], R21 ;  /* 0x000008151a007986 */ /* 0x0001e2000c101906 */
[----:B------:R-:W-:-:S03]  /*18b0*/  @P4 MOV R3, R10 ;  /* 0x0000000a00034202 */ /* 0x000fc60000000f00 */
[----:B------:R0:W-:Y:S04]  /*18c0*/  STG.E desc[UR6][R26.64+0x10], R7 ;  /* 0x000010071a007986 */ /* 0x0001e8000c101906 */
[----:B------:R0:W-:Y:S04]  /*18d0*/  STG.E desc[UR6][R26.64+-0x10], R3 ;  /* 0xfffff0031a007986 */ /* 0x0001e8000c101906 */
[----:B------:R0:W-:Y:S04]  /*18e0*/  STG.E desc[UR6][R26.64+-0xc], R5 ;  /* 0xfffff4051a007986 */ /* 0x0001e8000c101906 */
[----:B------:R0:W-:Y:S04]  /*18f0*/  STG.E desc[UR6][R26.64+-0x8], R43 ;  /* 0xfffff82b1a007986 */ /* 0x0001e8000c101906 */
[----:B------:R0:W-:Y:S02]  /*1900*/  STG.E desc[UR6][R26.64+-0x4], R6 ;  /* 0xfffffc061a007986 */ /* 0x0001e4000c101906 */
.L_x_19:
[----:B------:R-:W-:Y:S05]  /*1910*/  BSYNC.RECONVERGENT B0 ;  /* 0x0000000000007941 */ /* 0x000fea0003800200 */
.L_x_18:
[----:B------:R-:W-:Y:S02]  /*1920*/  IADD3.X R24, PT, PT, RZ, R25, RZ, P2, !PT ;  /* 0x00000019ff187210 */ /* 0x000fe400017fe4ff */
[----:B------:R-:W-:Y:S01]  /*1930*/  IADD3.X R19, PT, PT, RZ, R19, RZ, P1, !PT ;  /* 0x00000013ff137210 */ /* 0x000fe20000ffe4ff */
[----:B------:R-:W-:Y:S06]  /*1940*/  @!P3 EXIT ;  /* 0x000000000000b94d */ /* 0x000fec0003800000 */
[----:B0-----:R-:W-:Y:S02]  /*1950*/  MOV R5, R44 ;  /* 0x0000002c00057202 */ /* 0x001fe40000000f00 */
[----:B------:R-:W-:Y:S02]  /*1960*/  MOV R29, R42 ;  /* 0x0000002a001d7202 */ /* 0x000fe40000000f00 */
[----:B------:R-:W-:Y:S02]  /*1970*/  MOV R10, R2 ;  /* 0x00000002000a7202 */ /* 0x000fe40000000f00 */
[----:B------:R-:W-:Y:S02]  /*1980*/  MOV R25, R24 ;  /* 0x0000001800197202 */ /* 0x000fe40000000f00 */
[----:B-1----:R-:W-:Y:S02]  /*1990*/  MOV R21, R4 ;  /* 0x0000000400157202 */ /* 0x002fe40000000f00 */
[----:B------:R-:W-:Y:S01]  /*19a0*/  MOV R30, R8 ;  /* 0x00000008001e7202 */ /* 0x000fe20000000f00 */
[----:B------:R-:W-:Y:S06]  /*19b0*/  BRA `(.L_x_20) ;  /* 0xffffffe800747947 */ /* 0x000fec000383ffff */
.L_x_0:
[----:B------:R-:W0:Y:S01]  /*19c0*/  S2R R3, SR_TID.X ;  /* 0x0000000000037919 */ /* 0x000e220000002100 */
[----:B------:R-:W0:Y:S08]  /*19d0*/  S2UR UR4, SR_CTAID.X ;  /* 0x00000000000479c3 */ /* 0x000e300000002500 */
[----:B------:R-:W0:Y:S08]  /*19e0*/  LDC R0, c[0x0][0x360] ;  /* 0x0000d800ff007b82 */ /* 0x000e300000000800 */
[----:B------:R-:W1:Y:S08]  /*19f0*/  LDC.64 R6, c[0x0][0x3a0] ;  /* 0x0000e800ff067b82 */ /* 0x000e700000000a00 */
[----:B------:R-:W2:Y:S01]  /*1a00*/  LDC.64 R8, c[0x0][0x380] ;  /* 0x0000e000ff087b82 */ /* 0x000ea20000000a00 */
[----:B0-----:R-:W-:Y:S01]  /*1a10*/  IMAD R0, R0, UR4, R3 ;  /* 0x0000000400007c24 */ /* 0x001fe2000f8e0203 */
[----:B------:R-:W0:Y:S06]  /*1a20*/  LDCU.64 UR4, c[0x0][0x398] ;  /* 0x00007300ff0477ac */ /* 0x000e2c0008000a00 */
[----:B------:R-:W3:Y:S01]  /*1a30*/  LDC.64 R2, c[0x0][0x390] ;  /* 0x0000e400ff027b82 */ /* 0x000ee20000000a00 */
[----:B------:R-:W-:Y:S01]  /*1a40*/  SHF.R.S32.HI R5, RZ, 0x1f, R0 ;  /* 0x0000001fff057819 */ /* 0x000fe20000011400 */
[----:B-1----:R-:W4:Y:S03]  /*1a50*/  LDG.E R31, desc[UR6][R6.64+0x8] ;  /* 0x00000806061f7981 */ /* 0x002f26000c1e1900 */
[----:B------:R-:W-:Y:S01]  /*1a60*/  LEA.HI R5, R5, R0, RZ, 0x5 ;  /* 0x0000000005057211 */ /* 0x000fe200078f28ff */
[----:B------:R-:W4:Y:S03]  /*1a70*/  LDG.E R28, desc[UR6][R6.64+0x14] ;  /* 0x00001406061c7981 */ /* 0x000f26000c1e1900 */
[----:B------:R-:W-:Y:S01]  /*1a80*/  SHF.R.S32.HI R5, RZ, 0x5, R5 ;  /* 0x00000005ff057819 */ /* 0x000fe20000011405 */
[----:B------:R-:W4:Y:S03]  /*1a90*/  LDG.E R25, desc[UR6][R6.64+0x20] ;  /* 0x0000200606197981 */ /* 0x000f26000c1e1900 */
[----:B------:R-:W-:Y:S01]  /*1aa0*/  SHF.L.U32 R5, R5, 0x1, RZ ;  /* 0x0000000105057819 */ /* 0x000fe200000006ff */
[----:B------:R-:W5:Y:S03]  /*1ab0*/  LDG.E R33, desc[UR6][R6.64] ;  /* 0x0000000606217981 */ /* 0x000f66000c1e1900 */
[----:B------:R-:W-:Y:S01]  /*1ac0*/  LOP3.LUT R5, RZ, R5, RZ, 0x33, !PT ;  /* 0x00000005ff057212 */ /* 0x000fe200078e33ff */
[----:B------:R-:W5:Y:S03]  /*1ad0*/  LDG.E R32, desc[UR6][R6.64+0x4] ;  /* 0x0000040606207981 */ /* 0x000f66000c1e1900 */
[----:B------:R-:W-:Y:S01]  /*1ae0*/  IADD3 R34, PT, PT, R0, R5, RZ ;  /* 0x0000000500227210 */ /* 0x000fe20007ffe0ff */
[----:B------:R-:W5:Y:S04]  /*1af0*/  LDG.E R30, desc[UR6][R6.64+0xc] ;  /* 0x00000c06061e7981 */ /* 0x000f68000c1e1900 */
[----:B---3--:R-:W-:Y:S01]  /*1b00*/  IMAD.WIDE R4, R34, 0x24, R2 ;  /* 0x0000002422047825 */ /* 0x008fe200078e0202 */
[----:B------:R-:W5:Y:S04]  /*1b10*/  LDG.E R29, desc[UR6][R6.64+0x10] ;  /* 0x00001006061d7981 */ /* 0x000f68000c1e1900 */
[----:B------:R-:W5:Y:S04]  /*1b20*/  LDG.E R23, desc[UR6][R4.64+0x4] ;  /* 0x0000040604177981 */ /* 0x000f68000c1e1900 */
[----:B------:R-:W5:Y:S04]  /*1b30*/  LDG.E R24, desc[UR6][R4.64+0x8] ;  /* 0x0000080604187981 */ /* 0x000f68000c1e1900 */
[----:B------:R-:W5:Y:S04]  /*1b40*/  LDG.E R22, desc[UR6][R4.64+0x10] ;  /* 0x0000100604167981 */ /* 0x000f68000c1e1900 */
[----:B------:R-:W5:Y:S04]  /*1b50*/  LDG.E R21, desc[UR6][R4.64+0x14] ;  /* 0x0000140604157981 */ /* 0x000f68000c1e1900 */
[----:B------:R-:W5:Y:S04]  /*1b60*/  LDG.E R20, desc[UR6][R4.64+0x1c] ;  /* 0x00001c0604147981 */ /* 0x000f68000c1e1900 */
[----:B------:R-:W5:Y:S01]  /*1b70*/  LDG.E R19, desc[UR6][R4.64+0x20] ;  /* 0x0000200604137981 */ /* 0x000f62000c1e1900 */
[----:B------:R-:W-:-:S03]  /*1b80*/  LOP3.LUT P0, RZ, R0, 0x1f, RZ, 0xc0, !PT ;  /* 0x0000001f00ff7812 */ /* 0x000fc6000780c0ff */
[----:B------:R-:W5:Y:S01]  /*1b90*/  LDG.E R27, desc[UR6][R6.64+0x18] ;  /* 0x00001806061b7981 */ /* 0x000f62000c1e1900 */
[----:B------:R-:W-:-:S03]  /*1ba0*/  LOP3.LUT R0, R0, 0x8000001f, RZ, 0xc0, !PT ;  /* 0x8000001f00007812 */ /* 0x000fc600078ec0ff */
[----:B------:R1:W5:Y:S01]  /*1bb0*/  LDG.E R26, desc[UR6][R6.64+0x1c] ;  /* 0x00001c06061a7981 */ /* 0x000362000c1e1900 */
[----:B------:R-:W-:Y:S01]  /*1bc0*/  ISETP.EQ.OR P0, PT, R0, 0x1f, !P0 ;  /* 0x0000001f0000780c */ /* 0x000fe20004702670 */
[----:B-1----:R-:W-:-:S04]  /*1bd0*/  IMAD.WIDE.U32 R6, R34, 0x24, R2 ;  /* 0x0000002422067825 */ /* 0x002fc800078e0002 */
[----:B--2---:R-:W-:Y:S01]  /*1be0*/  IMAD.WIDE.U32 R2, R34, 0x24, R8 ;  /* 0x0000002422027825 */ /* 0x004fe200078e0008 */
[----:B------:R-:W-:Y:S02]  /*1bf0*/  IADD3 R36, P3, PT, R6, 0x21c20, RZ ;  /* 0x00021c2006247810 */ /* 0x000fe40007f7e0ff */
[----:B0-----:R-:W-:Y:S02]  /*1c00*/  IADD3 R8, P1, PT, R34, UR4, RZ ;  /* 0x0000000422087c10 */ /* 0x001fe4000ff3e0ff */
[----:B------:R-:W-:Y:S02]  /*1c10*/  IADD3 R38, P2, PT, R2, 0x10, RZ ;  /* 0x0000001002267810 */ /* 0x000fe40007f5e0ff */
[C---:B------:R-:W-:Y:S02]  /*1c20*/  ISETP.GT.U32.OR P0, PT, R34.reuse, 0xeff, P0 ;  /* 0x00000eff2200780c */ /* 0x040fe40000704470 */
[----:B------:R-:W-:Y:S02]  /*1c30*/  IADD3.X R37, PT, PT, RZ, R7, RZ, P3, !PT ;  /* 0x00000007ff257210 */ /* 0x000fe40001ffe4ff */
[----:B------:R-:W-:Y:S01]  /*1c40*/  IADD3.X R39, PT, PT, RZ, R3, RZ, P2, !PT ;  /* 0x00000003ff277210 */ /* 0x000fe200017fe4ff */
[----:B------:R-:W-:Y:S01]  /*1c50*/  UMOV UR4, 0xfffff790 ;  /* 0xfffff79000047882 */ /* 0x000fe20000000000 */
[----:B------:R-:W-:Y:S01]  /*1c60*/  LEA.HI.X.SX32 R9, R34, UR5, 0x1, P1 ;  /* 0x0000000522097c11 */ /* 0x000fe200088f0eff */
[----:B------:R-:W-:Y:S01]  /*1c70*/  UMOV UR5, 0x7e8100 ;  /* 0x007e810000057882 */ /* 0x000fe20000000000 */
[----:B----4-:R-:W-:-:S02]  /*1c80*/  MOV R18, R31 ;  /* 0x0000001f00127202 */ /* 0x010fc40000000f00 */
[----:B------:R-:W-:Y:S02]  /*1c90*/  MOV R17, R28 ;  /* 0x0000001c00117202 */ /* 0x000fe40000000f00 */
[----:B------:R-:W-:-:S07]  /*1ca0*/  MOV R16, R25 ;  /* 0x0000001900107202 */ /* 0x000fce0000000f00 */
.L_x_29:
[----:B------:R-:W2:Y:S01]  /*1cb0*/  LDG.E.U8 R6, desc[UR6][R8.64] ;  /* 0x0000000608067981 */ /* 0x000ea2000c1e1100 */
[----:B------:R-:W-:Y:S01]  /*1cc0*/  UIADD3 UR4, UPT, UPT, UR4, 0x1, URZ ;  /* 0x0000000104047890 */ /* 0x000fe2000fffe0ff */
[----:B-----5:R-:W-:-:S05]  /*1cd0*/  MOV R7, R22 ;  /* 0x0000001600077202 */ /* 0x020fca0000000f00 */
[----:B------:R-:W-:-:S04]  /*1ce0*/  ISETP.NE.AND P1, PT, RZ, UR4, PT ;  /* 0x00000004ff007c0c */ /* 0x000fc8000bf25270 */
[----:B------:R-:W-:Y:S02]  /*1cf0*/  ISETP.GT.U32.OR P1, PT, R34, 0xeff, !P1 ;  /* 0x00000eff2200780c */ /* 0x000fe40004f24470 */
[----:B------:R-:W-:Y:S02]  /*1d00*/  MOV R4, R18 ;  /* 0x0000001200047202 */ /* 0x000fe40000000f00 */
[----:B------:R-:W-:Y:S02]  /*1d10*/  MOV R3, R17 ;  /* 0x0000001100037202 */ /* 0x000fe40000000f00 */
[----:B------:R-:W-:Y:S02]  /*1d20*/  MOV R0, R16 ;  /* 0x0000001000007202 */ /* 0x000fe40000000f00 */
[----:B------:R-:W-:Y:S02]  /*1d30*/  MOV R16, R19 ;  /* 0x0000001300107202 */ /* 0x000fe40000000f00 */
[----:B------:R-:W-:-:S02]  /*1d40*/  MOV R17, R21 ;  /* 0x0000001500117202 */ /* 0x000fc40000000f00 */
[----:B------:R-:W-:Y:S02]  /*1d50*/  MOV R18, R24 ;  /* 0x0000001800127202 */ /* 0x000fe40000000f00 */
[----:B------:R-:W-:Y:S02]  /*1d60*/  MOV R15, R33 ;  /* 0x00000021000f7202 */ /* 0x000fe40000000f00 */
[----:B------:R-:W-:Y:S02]  /*1d70*/  MOV R14, R32 ;  /* 0x00000020000e7202 */ /* 0x000fe40000000f00 */
[----:B------:R-:W-:Y:S02]  /*1d80*/  MOV R13, R30 ;  /* 0x0000001e000d7202 */ /* 0x000fe40000000f00 */
[----:B------:R-:W-:Y:S01]  /*1d90*/  MOV R12, R27 ;  /* 0x0000001b000c7202 */ /* 0x000fe20000000f00 */
[----:B------:R0:W5:Y:S01]  /*1da0*/  @!P1 LDG.E R15, desc[UR6][R36.64+-0x20] ;  /* 0xffffe006240f9981 */ /* 0x000162000c1e1900 */
[----:B------:R-:W-:-:S02]  /*1db0*/  MOV R11, R26 ;  /* 0x0000001a000b7202 */ /* 0x000fc40000000f00 */
[----:B------:R-:W-:Y:S01]  /*1dc0*/  MOV R22, R29 ;  /* 0x0000001d00167202 */ /* 0x000fe20000000f00 */
[----:B------:R0:W5:Y:S01]  /*1dd0*/  @!P1 LDG.E R14, desc[UR6][R36.64+-0x1c] ;  /* 0xffffe406240e9981 */ /* 0x000162000c1e1900 */
[----:B------:R-:W-:Y:S02]  /*1de0*/  MOV R24, R31 ;  /* 0x0000001f00187202 */ /* 0x000fe40000000f00 */
[----:B------:R-:W-:Y:S01]  /*1df0*/  MOV R21, R28 ;  /* 0x0000001c00157202 */ /* 0x000fe20000000f00 */
[----:B------:R0:W5:Y:S01]  /*1e00*/  @!P1 LDG.E R13, desc[UR6][R36.64+-0x14] ;  /* 0xffffec06240d9981 */ /* 0x000162000c1e1900 */
[----:B------:R-:W-:-:S03]  /*1e10*/  MOV R19, R25 ;  /* 0x0000001900137202 */ /* 0x000fc60000000f00 */
[----:B------:R0:W5:Y:S04]  /*1e20*/  @!P1 LDG.E R24, desc[UR6][R36.64+-0x18] ;  /* 0xffffe80624189981 */ /* 0x000168000c1e1900 */
[----:B------:R0:W5:Y:S04]  /*1e30*/  @!P1 LDG.E R22, desc[UR6][R36.64+-0x10] ;  /* 0xfffff00624169981 */ /* 0x000168000c1e1900 */
[----:B------:R0:W5:Y:S04]  /*1e40*/  @!P1 LDG.E R21, desc[UR6][R36.64+-0xc] ;  /* 0xfffff40624159981 */ /* 0x000168000c1e1900 */
[----:B------:R0:W5:Y:S04]  /*1e50*/  @!P1 LDG.E R12, desc[UR6][R36.64+-0x8] ;  /* 0xfffff806240c9981 */ /* 0x000168000c1e1900 */
[----:B------:R0:W5:Y:S04]  /*1e60*/  @!P1 LDG.E R11, desc[UR6][R36.64+-0x4] ;  /* 0xfffffc06240b9981 */ /* 0x000168000c1e1900 */
[----:B------:R0:W5:Y:S01]  /*1e70*/  @!P1 LDG.E R19, desc[UR6][R36.64] ;  /* 0x0000000624139981 */ /* 0x000162000c1e1900 */
[----:B------:R-:W-:Y:S01]  /*1e80*/  UIADD3 UR5, UPT, UPT, UR5, -0xf00, URZ ;  /* 0xfffff10005057890 */ /* 0x000fe2000fffe0ff */
[----:B------:R-:W-:Y:S03]  /*1e90*/  BSSY.RECONVERGENT B0, `(.L_x_21) ;  /* 0x000007b000007945 */ /* 0x000fe60003800200 */
[----:B------:R-:W-:Y:S01]  /*1ea0*/  UISETP.NE.AND UP0, UPT, UR5, -0xf00, UPT ;  /* 0xfffff1000500788c */ /* 0x000fe2000bf05270 */
[----:B--2---:R-:W-:-:S13]  /*1eb0*/  ISETP.NE.AND P1, PT, R6, RZ, PT ;  /* 0x000000ff0600720c */ /* 0x004fda0003f25270 */
[----:B01-34-:R-:W-:Y:S05]  /*1ec0*/  @P1 BRA `(.L_x_22) ;  /* 0x0000000400dc1947 */ /* 0x01bfea0003800000 */
[----:B-----5:R-:W-:Y:S01]  /*1ed0*/  FADD R5, R15, R14 ;  /* 0x0000000e0f057221 */ /* 0x020fe20000000000 */
[----:B------:R-:W-:Y:S01]  /*1ee0*/  FADD R10, R22, R13 ;  /* 0x0000000d160a7221 */ /* 0x000fe20000000000 */
[----:B------:R-:W-:Y:S01]  /*1ef0*/  FADD R2, R12, R11 ;  /* 0x0000000b0c027221 */ /* 0x000fe20000000000 */
[----:B------:R-:W-:Y:S01]  /*1f00*/  UMOV UR8, 0xeb1c432d ;  /* 0xeb1c432d00087882 */ /* 0x000fe20000000000 */
[----:B------:R-:W-:Y:S01]  /*1f10*/  FADD R5, R24, R5 ;  /* 0x0000000518057221 */ /* 0x000fe20000000000 */
[----:B------:R-:W-:Y:S01]  /*1f20*/  FADD R10, R21, R10 ;  /* 0x0000000a150a7221 */ /* 0x000fe20000000000 */
[----:B------:R-:W-:Y:S01]  /*1f30*/  FADD R2, R19, R2 ;  /* 0x0000000213027221 */ /* 0x000fe20000000000 */
[----:B------:R-:W-:Y:S01]  /*1f40*/  UMOV UR9, 0x3f1a36e2 ;  /* 0x3f1a36e200097882 */ /* 0x000fe20000000000 */
[----:B------:R-:W-:Y:S01]  /*1f50*/  BSSY.RECONVERGENT B1, `(.L_x_23) ;  /* 0x0000013000017945 */ /* 0x000fe20003800200 */
[----:B------:R-:W-:-:S04]  /*1f60*/  FADD R35, R5, R10 ;  /* 0x0000000a05237221 */ /* 0x000fc80000000000 */
[----:B------:R-:W-:Y:S01]  /*1f70*/  FADD R10, R2, R35 ;  /* 0x00000023020a7221 */ /* 0x000fe20000000000 */
[----:B------:R-:W-:-:S03]  /*1f80*/  FADD R2, -R5, R2 ;  /* 0x0000000205027221 */ /* 0x000fc60000000100 */
[----:B------:R-:W0:Y:S02]  /*1f90*/  F2F.F64.F32 R40, R10 ;  /* 0x0000000a00287310 */ /* 0x000e240000201800 */
[----:B0-----:R-:W-:-:S06]  /*1fa0*/  DADD R40, R40, UR8 ;  /* 0x0000000828287e29 */ /* 0x001fcc0008000000 */
[----:B------:R-:W0:Y:S08]  /*1fb0*/  F2F.F32.F64 R35, R40 ;  /* 0x0000002800237310 */ /* 0x000e300000301000 */
[----:B0-----:R-:W0:Y:S08]  /*1fc0*/  MUFU.RCP R42, R35 ;  /* 0x00000023002a7308 */ /* 0x001e300000001000 */
        /* <DEDUP_REMOVED lines=11> */
.L_x_24:
[----:B------:R-:W-:Y:S05]  /*2080*/  BSYNC.RECONVERGENT B1 ;  /* 0x0000000000017941 */ /* 0x000fea0003800200 */
.L_x_23:
        /* <DEDUP_REMOVED lines=19> */
.L_x_26:
[----:B------:R-:W-:Y:S05]  /*21c0*/  BSYNC.RECONVERGENT B1 ;  /* 0x0000000000017941 */ /* 0x000fea0003800200 */
.L_x_25:
[----:B------:R-:W-:Y:S02]  /*21d0*/  HFMA2 R41, -RZ, RZ, 1.875, 0 ;  /* 0x3f800000ff297431 */ /* 0x000fe400000001ff */
[CC--:B------:R-:W-:Y:S01]  /*21e0*/  FMUL R5, R43.reuse, R43.reuse ;  /* 0x0000002b2b057220 */ /* 0x0c0fe20000400000 */
[-C--:B------:R-:W-:Y:S01]  /*21f0*/  FMUL R45, RZ, R43.reuse ;  /* 0x0000002bff2d7220 */ /* 0x080fe20000400000 */
[--C-:B------:R-:W-:Y:S01]  /*2200*/  FFMA R50, RZ, R43, -R10.reuse ;  /* 0x0000002bff327223 */ /* 0x100fe2000000080a */
[-C--:B------:R-:W-:Y:S01]  /*2210*/  FFMA R2, RZ, R10.reuse, -R43 ;  /* 0x0000000aff027223 */ /* 0x080fe2000000082b */
[-C--:B------:R-:W-:Y:S01]  /*2220*/  FFMA R40, R10, R10.reuse, R5 ;  /* 0x0000000a0a287223 */ /* 0x080fe20000000005 */
[-C--:B------:R-:W-:Y:S01]  /*2230*/  FFMA R42, RZ, R10.reuse, R45 ;  /* 0x0000000aff2a7223 */ /* 0x080fe2000000002d */
[----:B------:R-:W-:Y:S01]  /*2240*/  FFMA R44, RZ, R10, R43 ;  /* 0x0000000aff2c7223 */ /* 0x000fe2000000002b */
[C-C-:B------:R-:W-:Y:S01]  /*2250*/  FADD R48, -R43.reuse, -R10.reuse ;  /* 0x8000000a2b307221 */ /* 0x140fe20000000100 */
[C-C-:B------:R-:W-:Y:S01]  /*2260*/  FADD R46, R43.reuse, -R10.reuse ;  /* 0x8000000a2b2e7221 */ /* 0x140fe20000000000 */
[--C-:B------:R-:W-:Y:S01]  /*2270*/  FFMA R5, R40, -1.5, R41.reuse ;  /* 0xbfc0000028057823 */ /* 0x100fe20000000029 */
[C---:B------:R-:W-:Y:S01]  /*2280*/  FMUL R47, R42.reuse, 3 ;  /* 0x404000002a2f7820 */ /* 0x040fe20000400000 */
[--C-:B------:R-:W-:Y:S01]  /*2290*/  FFMA R49, R42, 1.5, R41.reuse ;  /* 0x3fc000002a317823 */ /* 0x100fe20000000029 */
[C-C-:B------:R-:W-:Y:S01]  /*22a0*/  FADD R40, -R43.reuse, R10.reuse ;  /* 0x0000000a2b287221 */ /* 0x140fe20000000100 */
[--C-:B------:R-:W-:Y:S01]  /*22b0*/  FADD R42, R43, R10.reuse ;  /* 0x0000000a2b2a7221 */ /* 0x100fe20000000000 */
[----:B------:R-:W-:Y:S01]  /*22c0*/  FADD R52, R45, R10 ;  /* 0x0000000a2d347221 */ /* 0x000fe20000000000 */
[----:B------:R-:W-:Y:S01]  /*22d0*/  FMUL R43, R50, 3 ;  /* 0x40400000322b7820 */ /* 0x000fe20000400000 */
[----:B------:R-:W-:Y:S01]  /*22e0*/  FMUL R45, R2, 3 ;  /* 0x40400000022d7820 */ /* 0x000fe20000400000 */
[--C-:B------:R-:W-:Y:S01]  /*22f0*/  FFMA R50, R50, 1.5, R41.reuse ;  /* 0x3fc0000032327823 */ /* 0x100fe20000000029 */
[----:B------:R-:W-:Y:S01]  /*2300*/  FFMA R2, R2, 1.5, R41 ;  /* 0x3fc0000002027823 */ /* 0x000fe20000000029 */
[----:B------:R-:W-:Y:S01]  /*2310*/  FFMA R10, R47, R49, R5 ;  /* 0x000000312f0a7223 */ /* 0x000fe20000000005 */
[----:B------:R-:W-:Y:S01]  /*2320*/  FFMA R47, R46, 1.5, R41 ;  /* 0x3fc000002e2f7823 */ /* 0x000fe20000000029 */
[--C-:B------:R-:W-:Y:S01]  /*2330*/  FFMA R43, R43, R50, R5.reuse ;  /* 0x000000322b2b7223 */ /* 0x100fe20000000005 */
[----:B------:R-:W-:Y:S01]  /*2340*/  FFMA R2, R45, R2, R5 ;  /* 0x000000022d027223 */ /* 0x000fe20000000005 */
[C---:B------:R-:W-:Y:S01]  /*2350*/  FMUL R50, R44.reuse, 3 ;  /* 0x404000002c327820 */ /* 0x040fe20000400000 */
[--C-:B------:R-:W-:Y:S01]  /*2360*/  FFMA R45, R44, 1.5, R41.reuse ;  /* 0x3fc000002c2d7823 */ /* 0x100fe20000000029 */
[C---:B------:R-:W-:Y:S01]  /*2370*/  FMUL R44, R52.reuse, 3 ;  /* 0x40400000342c7820 */ /* 0x040fe20000400000 */
[----:B------:R-:W-:-:S02]  /*2380*/  FFMA R52, R52, 1.5, R41 ;  /* 0x3fc0000034347823 */ /* 0x000fc40000000029 */
[----:B------:R-:W-:Y:S01]  /*2390*/  FFMA R45, R50, R45, R5 ;  /* 0x0000002d322d7223 */ /* 0x000fe20000000005 */
[C---:B------:R-:W-:Y:S01]  /*23a0*/  FMUL R50, R48.reuse, 3 ;  /* 0x4040000030327820 */ /* 0x040fe20000400000 */
[----:B------:R-:W-:Y:S01]  /*23b0*/  FFMA R48, R48, 1.5, R41 ;  /* 0x3fc0000030307823 */ /* 0x000fe20000000029 */
[--C-:B------:R-:W-:Y:S01]  /*23c0*/  FFMA R44, R44, R52, R5.reuse ;  /* 0x000000342c2c7223 */ /* 0x100fe20000000005 */
[----:B------:R-:W-:Y:S02]  /*23d0*/  FMUL R52, R46, 3 ;  /* 0x404000002e347820 */ /* 0x000fe40000400000 */
[----:B------:R-:W-:Y:S01]  /*23e0*/  FFMA R46, R50, R48, R5 ;  /* 0x00000030322e7223 */ /* 0x000fe20000000005 */
[C---:B------:R-:W-:Y:S01]  /*23f0*/  FMUL R48, R40.reuse, 3 ;  /* 0x4040000028307820 */ /* 0x040fe20000400000 */
[--C-:B------:R-:W-:Y:S01]  /*2400*/  FFMA R40, R40, 1.5, R41.reuse ;  /* 0x3fc0000028287823 */ /* 0x100fe20000000029 */
[C---:B------:R-:W-:Y:S01]  /*2410*/  FFMA R41, R42.reuse, 1.5, R41 ;  /* 0x3fc000002a297823 */ /* 0x040fe20000000029 */
[----:B------:R-:W-:Y:S01]  /*2420*/  FMUL R42, R42, 3 ;  /* 0x404000002a2a7820 */ /* 0x000fe20000400000 */
[--C-:B------:R-:W-:Y:S01]  /*2430*/  FFMA R47, R52, R47, R5.reuse ;  /* 0x0000002f342f7223 */ /* 0x100fe20000000005 */
[----:B------:R-:W-:-:S02]  /*2440*/  FFMA R40, R48, R40, R5 ;  /* 0x0000002830287223 */ /* 0x000fc40000000005 */
[----:B------:R-:W-:Y:S01]  /*2450*/  FFMA R5, R42, R41, R5 ;  /* 0x000000292a057223 */ /* 0x000fe20000000005 */
[C---:B------:R-:W-:Y:S01]  /*2460*/  FMUL R41, R35.reuse, 0.44444444775581359863 ;  /* 0x3ee38e3923297820 */ /* 0x040fe20000400000 */
[C---:B------:R-:W-:Y:S01]  /*2470*/  FMUL R42, R35.reuse, 0.11111111193895339966 ;  /* 0x3de38e39232a7820 */ /* 0x040fe20000400000 */
[----:B------:R-:W-:Y:S02]  /*2480*/  FMUL R35, R35, 0.027777777984738349915 ;  /* 0x3ce38e3923237820 */ /* 0x000fe40000400000 */
[----:B------:R-:W-:Y:S01]  /*2490*/  FMUL R41, R41, R10 ;  /* 0x0000000a29297220 */ /* 0x000fe20000400000 */
[C---:B------:R-:W-:Y:S01]  /*24a0*/  FMUL R10, R42.reuse, R45 ;  /* 0x0000002d2a0a7220 */ /* 0x040fe20000400000 */
[C---:B------:R-:W-:Y:S01]  /*24b0*/  FMUL R45, R35.reuse, R40 ;  /* 0x00000028232d7220 */ /* 0x040fe20000400000 */
[C---:B------:R-:W-:Y:S01]  /*24c0*/  FMUL R43, R42.reuse, R43 ;  /* 0x0000002b2a2b7220 */ /* 0x040fe20000400000 */
[C---:B------:R-:W-:Y:S01]  /*24d0*/  FMUL R2, R42.reuse, R2 ;  /* 0x000000022a027220 */ /* 0x040fe20000400000 */
[----:B------:R-:W-:Y:S01]  /*24e0*/  FMUL R44, R42, R44 ;  /* 0x0000002c2a2c7220 */ /* 0x000fe20000400000 */
[C---:B------:R-:W-:Y:S01]  /*24f0*/  FMUL R46, R35.reuse, R46 ;  /* 0x0000002e232e7220 */ /* 0x040fe20000400000 */
[C---:B------:R-:W-:Y:S01]  /*2500*/  FMUL R47, R35.reuse, R47 ;  /* 0x0000002f232f7220 */ /* 0x040fe20000400000 */
[----:B------:R-:W-:Y:S01]  /*2510*/  FMUL R40, R35, R5 ;  /* 0x0000000523287220 */ /* 0x000fe20000400000 */
[----:B------:R-:W-:Y:S01]  /*2520*/  FADD R22, R22, -R41 ;  /* 0x8000002916167221 */ /* 0x000fe20000000000 */
        /* <DEDUP_REMOVED lines=8> */
[----:B------:R-:W-:Y:S01]  /*25b0*/  FFMA R22, R22, 9.9999998245167004418e-15, R41 ;  /* 0x283424dc16167823 */ /* 0x000fe20000000029 */
[----:B------:R-:W-:Y:S01]  /*25c0*/  FFMA R14, R14, 9.9999998245167004418e-15, R43 ;  /* 0x283424dc0e0e7823 */ /* 0x000fe2000000002b */
[----:B------:R-:W-:Y:S01]  /*25d0*/  FFMA R13, R13, 9.9999998245167004418e-15, R2 ;  /* 0x283424dc0d0d7823 */ /* 0x000fe20000000002 */
[----:B------:R-:W-:Y:S01]  /*25e0*/  FFMA R21, R21, 9.9999998245167004418e-15, R10 ;  /* 0x283424dc15157823 */ /* 0x000fe2000000000a */
[----:B------:R-:W-:Y:S01]  /*25f0*/  FFMA R11, R11, 9.9999998245167004418e-15, R44 ;  /* 0x283424dc0b0b7823 */ /* 0x000fe2000000002c */
[----:B------:R-:W-:Y:S01]  /*2600*/  FFMA R15, R15, 9.9999998245167004418e-15, R46 ;  /* 0x283424dc0f0f7823 */ /* 0x000fe2000000002e */
[----:B------:R-:W-:Y:S01]  /*2610*/  FFMA R24, R24, 9.9999998245167004418e-15, R47 ;  /* 0x283424dc18187823 */ /* 0x000fe2000000002f */
[----:B------:R-:W-:Y:S01]  /*2620*/  FFMA R12, R12, 9.9999998245167004418e-15, R45 ;  /* 0x283424dc0c0c7823 */ /* 0x000fe2000000002d */
[----:B------:R-:W-:-:S07]  /*2630*/  FFMA R19, R19, 9.9999998245167004418e-15, R40 ;  /* 0x283424dc13137823 */ /* 0x000fce0000000028 */
.L_x_22:
[----:B------:R-:W-:Y:S05]  /*2640*/  BSYNC.RECONVERGENT B0 ;  /* 0x0000000000007941 */ /* 0x000fea0003800200 */
.L_x_21:
[----:B------:R-:W-:Y:S01]  /*2650*/  ISETP.GT.U32.AND P1, PT, R34, 0xeff, PT ;  /* 0x00000eff2200780c */ /* 0x000fe20003f24070 */
[----:B-----5:R0:W1:Y:S01]  /*2660*/  SHFL.DOWN PT, R5, R15, 0x1, 0x1f ;  /* 0x08201f000f057f89 */ /* 0x02006200000e0000 */
[----:B------:R-:W-:Y:S03]  /*2670*/  BSSY.RECONVERGENT B0, `(.L_x_27) ;  /* 0x000001e000007945 */ /* 0x000fe60003800200 */
[----:B------:R-:W2:Y:S04]  /*2680*/  SHFL.DOWN PT, R23, R23, 0x1, 0x1f ;  /* 0x08201f0017177f89 */ /* 0x000ea800000e0000 */
[----:B------:R0:W3:Y:S04]  /*2690*/  SHFL.DOWN PT, R35, R4, 0x1, 0x1f ;  /* 0x08201f0004237f89 */ /* 0x0000e800000e0000 */
[----:B------:R0:W4:Y:S04]  /*26a0*/  SHFL.UP PT, R2, R12, 0x1, RZ ;  /* 0x042000000c027989 */ /* 0x00012800000e00ff */
[----:B------:R0:W0:Y:S04]  /*26b0*/  SHFL.UP PT, R10, R20, 0x1, RZ ;  /* 0x04200000140a7989 */ /* 0x00002800000e00ff */
[----:B------:R-:W0:Y:S01]  /*26c0*/  SHFL.UP PT, R0, R0, 0x1, RZ ;  /* 0x0420000000007989 */ /* 0x000e2200000e00ff */
[----:B------:R-:W-:Y:S05]  /*26d0*/  @P1 BRA `(.L_x_28) ;  /* 0x00000000005c1947 */ /* 0x000fea0003800000 */
[----:B------:R-:W-:Y:S05]  /*26e0*/  @P0 BRA `(.L_x_28) ;  /* 0x0000000000580947 */ /* 0x000fea0003800000 */
[----:B------:R-:W-:Y:S01]  /*26f0*/  ISETP.NE.AND P1, PT, R6, RZ, PT ;  /* 0x000000ff0600720c */ /* 0x000fe20003f25270 */
[----:B------:R1:W-:Y:S01]  /*2700*/  STG.E desc[UR6][R38.64], R7 ;  /* 0x0000000726007986 */ /* 0x0003e2000c101906 */
[----:B0-----:R-:W-:Y:S02]  /*2710*/  MOV R41, R10 ;  /* 0x0000000a00297202 */ /* 0x001fe40000000f00 */
[----:B----4-:R-:W-:Y:S02]  /*2720*/  MOV R43, R2 ;  /* 0x00000002002b7202 */ /* 0x010fe40000000f00 */
[----:B------:R-:W-:Y:S02]  /*2730*/  MOV R45, R3 ;  /* 0x00000003002d7202 */ /* 0x000fe40000000f00 */
[----:B------:R-:W-:-:S05]  /*2740*/  MOV R15, R0 ;  /* 0x00000000000f7202 */ /* 0x000fca0000000f00 */
[----:B--2---:R-:W-:Y:S02]  /*2750*/  @P1 MOV R41, R23 ;  /* 0x0000001700291202 */ /* 0x004fe40000000f00 */
[----:B---3--:R-:W-:Y:S02]  /*2760*/  @P1 MOV R43, R35 ;  /* 0x00000023002b1202 */ /* 0x008fe40000000f00 */
[----:B------:R-:W-:Y:S01]  /*2770*/  @P1 MOV R45, R13 ;  /* 0x0000000d002d1202 */ /* 0x000fe20000000f00 */
[----:B------:R0:W-:Y:S01]  /*2780*/  STG.E desc[UR6][R38.64+0xc], R41 ;  /* 0x00000c2926007986 */ /* 0x0001e2000c101906 */
[----:B-1----:R-:W-:Y:S02]  /*2790*/  @P1 MOV R15, R5 ;  /* 0x00000005000f1202 */ /* 0x002fe40000000f00 */
        /* <DEDUP_REMOVED lines=11> */
.L_x_28:
[----:B------:R-:W-:Y:S05]  /*2850*/  BSYNC.RECONVERGENT B0 ;  /* 0x0000000000007941 */ /* 0x000fea0003800200 */
.L_x_27:
[----:B0-----:R-:W-:Y:S02]  /*2860*/  IADD3 R38, P1, PT, R38, 0x21c00, RZ ;  /* 0x00021c0026267810 */ /* 0x001fe40007f3e0ff */
[----:B------:R-:W-:Y:S02]  /*2870*/  IADD3 R36, P3, PT, R36, 0x21c00, RZ ;  /* 0x00021c0024247810 */ /* 0x000fe40007f7e0ff */
[----:B------:R-:W-:Y:S02]  /*2880*/  IADD3 R8, P2, PT, R8, 0xf00, RZ ;  /* 0x00000f0008087810 */ /* 0x000fe40007f5e0ff */
[----:B------:R-:W-:Y:S02]  /*2890*/  IADD3.X R39, PT, PT, RZ, R39, RZ, P1, !PT ;  /* 0x00000027ff277210 */ /* 0x000fe40000ffe4ff */
[----:B------:R-:W-:Y:S02]  /*28a0*/  IADD3.X R37, PT, PT, RZ, R37, RZ, P3, !PT ;  /* 0x00000025ff257210 */ /* 0x000fe40001ffe4ff */
[----:B------:R-:W-:-:S02]  /*28b0*/  MOV R20, R11 ;  /* 0x0000000b00147202 */ /* 0x000fc40000000f00 */
[----:B--2---:R-:W-:Y:S02]  /*28c0*/  MOV R23, R14 ;  /* 0x0000000e00177202 */ /* 0x004fe40000000f00 */
[----:B------:R-:W-:Y:S01]  /*28d0*/  IADD3.X R9, PT, PT, RZ, R9, RZ, P2, !PT ;  /* 0x00000009ff097210 */ /* 0x000fe200017fe4ff */
[----:B------:R-:W-:Y:S06]  /*28e0*/  BRA.U UP0, `(.L_x_29) ;  /* 0xfffffff100f07547 */ /* 0x000fec000b83ffff */
[----:B------:R-:W-:Y:S05]  /*28f0*/  EXIT ;  /* 0x000000000000794d */ /* 0x000fea0003800000 */
        .weak           $__internal_0_$__cuda_sm20_sqrt_rn_f32_slowpath
        .type           $__internal_0_$__cuda_sm20_sqrt_rn_f32_slowpath,@function
        .size           $__internal_0_$__cuda_sm20_sqrt_rn_f32_slowpath,($__internal_1_$__cuda_sm3x_div_rn_noftz_f32_slowpath - $__internal_0_$__cuda_sm20_sqrt_rn_f32_slowpath)
$__internal_0_$__cuda_sm20_sqrt_rn_f32_slowpath:
[----:B------:R-:W-:-:S13]  /*2900*/  LOP3.LUT P1, RZ, R43, 0x7fffffff, RZ, 0xc0, !PT ;  /* 0x7fffffff2bff7812 */ /* 0x000fda000782c0ff */
[----:B------:R-:W-:Y:S01]  /*2910*/  @!P1 MOV R42, R43 ;  /* 0x0000002b002a9202 */ /* 0x000fe20000000f00 */
[----:B------:R-:W-:Y:S06]  /*2920*/  @!P1 BRA `(.L_x_30) ;  /* 0x0000000000449947 */ /* 0x000fec0003800000 */
[----:B------:R-:W-:Y:S02]  /*2930*/  FSETP.GEU.FTZ.AND P1, PT, R43, RZ, PT ;  /* 0x000000ff2b00720b */ /* 0x000fe40003f3e000 */
[----:B------:R-:W-:-:S11]  /*2940*/  MOV R5, R43 ;  /* 0x0000002b00057202 */ /* 0x000fd60000000f00 */
[----:B------:R-:W-:Y:S01]  /*2950*/  @!P1 MOV R42, 0x7fffffff ;  /* 0x7fffffff002a9802 */ /* 0x000fe20000000f00 */
[----:B------:R-:W-:Y:S06]  /*2960*/  @!P1 BRA `(.L_x_30) ;  /* 0x0000000000349947 */ /* 0x000fec0003800000 */
[----:B------:R-:W-:-:S13]  /*2970*/  FSETP.GTU.FTZ.AND P1, PT, |R5|, +INF , PT ;  /* 0x7f8000000500780b */ /* 0x000fda0003f3c200 */
[----:B------:R-:W-:Y:S01]  /*2980*/  @P1 FADD.FTZ R42, R5, 1 ;  /* 0x3f800000052a1421 */ /* 0x000fe20000010000 */
[----:B------:R-:W-:Y:S06]  /*2990*/  @P1 BRA `(.L_x_30) ;  /* 0x0000000000281947 */ /* 0x000fec0003800000 */
[----:B------:R-:W-:-:S13]  /*29a0*/  FSETP.NEU.FTZ.AND P1, PT, |R5|, +INF , PT ;  /* 0x7f8000000500780b */ /* 0x000fda0003f3d200 */
[----:B------:R-:W-:-:S04]  /*29b0*/  @P1 FFMA R43, R5, 1.84467440737095516160e+19, RZ ;  /* 0x5f800000052b1823 */ /* 0x000fc800000000ff */
[----:B------:R-:W0:Y:S02]  /*29c0*/  @P1 MUFU.RSQ R42, R43 ;  /* 0x0000002b002a1308 */ /* 0x000e240000001400 */
[----:B0-----:R-:W-:Y:S01]  /*29d0*/  @P1 FMUL.FTZ R44, R43, R42 ;  /* 0x0000002a2b2c1220 */ /* 0x001fe20000410000 */
[----:B------:R-:W-:Y:S01]  /*29e0*/  @P1 FMUL.FTZ R46, R42, 0.5 ;  /* 0x3f0000002a2e1820 */ /* 0x000fe20000410000 */
[----:B------:R-:W-:Y:S02]  /*29f0*/  @!P1 MOV R42, R5 ;  /* 0x00000005002a9202 */ /* 0x000fe40000000f00 */
[----:B------:R-:W-:-:S04]  /*2a00*/  @P1 FADD.FTZ R45, -R44, -RZ ;  /* 0x800000ff2c2d1221 */ /* 0x000fc80000010100 */
[----:B------:R-:W-:-:S04]  /*2a10*/  @P1 FFMA R45, R44, R45, R43 ;  /* 0x0000002d2c2d1223 */ /* 0x000fc8000000002b */
[----:B------:R-:W-:-:S04]  /*2a20*/  @P1 FFMA R45, R45, R46, R44 ;  /* 0x0000002e2d2d1223 */ /* 0x000fc8000000002c */
[----:B------:R-:W-:-:S07]  /*2a30*/  @P1 FMUL.FTZ R42, R45, 2.3283064365386962891e-10 ;  /* 0x2f8000002d2a1820 */ /* 0x000fce0000410000 */
.L_x_30:
[----:B------:R-:W-:Y:S01]  /*2a40*/  HFMA2 R43, -RZ, RZ, 0, 0 ;  /* 0x00000000ff2b7431 */ /* 0x000fe200000001ff */
[----:B------:R-:W-:Y:S02]  /*2a50*/  MOV R46, R42 ;  /* 0x0000002a002e7202 */ /* 0x000fe40000000f00 */
[----:B------:R-:W-:-:S04]  /*2a60*/  MOV R42, R47 ;  /* 0x0000002f002a7202 */ /* 0x000fc80000000f00 */
[----:B------:R-:W-:Y:S05]  /*2a70*/  RET.REL.NODEC R42 `(fused_collide_stream) ;  /* 0xffffffd42a607950 */ /* 0x000fea0003c3ffff */
        .weak           $__internal_1_$__cuda_sm3x_div_rn_noftz_f32_slowpath
        .type           $__internal_1_$__cuda_sm3x_div_rn_noftz_f32_slowpath,@function
        .size           $__internal_1_$__cuda_sm3x_div_rn_noftz_f32_slowpath,(.L_x_44 - $__internal_1_$__cuda_sm3x_div_rn_noftz_f32_slowpath)
$__internal_1_$__cuda_sm3x_div_rn_noftz_f32_slowpath:
[----:B------:R-:W-:Y:S01]  /*2a80*/  SHF.R.U32.HI R43, RZ, 0x17, R5 ;  /* 0x00000017ff2b7819 */ /* 0x000fe20000011605 */
[----:B------:R-:W-:Y:S01]  /*2a90*/  BSSY.RECONVERGENT B2, `(.L_x_31) ;  /* 0x0000062000027945 */ /* 0x000fe20003800200 */
[----:B------:R-:W-:Y:S02]  /*2aa0*/  SHF.R.U32.HI R47, RZ, 0x17, R2 ;  /* 0x00000017ff2f7819 */ /* 0x000fe40000011602 */
[----:B------:R-:W-:Y:S02]  /*2ab0*/  LOP3.LUT R43, R43, 0xff, RZ, 0xc0, !PT ;  /* 0x000000ff2b2b7812 */ /* 0x000fe400078ec0ff */
[----:B------:R-:W-:Y:S02]  /*2ac0*/  LOP3.LUT R47, R47, 0xff, RZ, 0xc0, !PT ;  /* 0x000000ff2f2f7812 */ /* 0x000fe400078ec0ff */
[----:B------:R-:W-:Y:S02]  /*2ad0*/  IADD3 R48, PT, PT, R43, -0x1, RZ ;  /* 0xffffffff2b307810 */ /* 0x000fe40007ffe0ff */
[----:B------:R-:W-:-:S02]  /*2ae0*/  IADD3 R49, PT, PT, R47, -0x1, RZ ;  /* 0xffffffff2f317810 */ /* 0x000fc40007ffe0ff */
[----:B------:R-:W-:-:S04]  /*2af0*/  ISETP.GT.U32.AND P1, PT, R48, 0xfd, PT ;  /* 0x000000fd3000780c */ /* 0x000fc80003f24070 */
[----:B------:R-:W-:-:S13]  /*2b00*/  ISETP.GT.U32.OR P1, PT, R49, 0xfd, P1 ;  /* 0x000000fd3100780c */ /* 0x000fda0000f24470 */
[----:B------:R-:W-:Y:S01]  /*2b10*/  @!P1 MOV R44, RZ ;  /* 0x000000ff002c9202 */ /* 0x000fe20000000f00 */
[----:B------:R-:W-:Y:S06]  /*2b20*/  @!P1 BRA `(.L_x_32) ;  /* 0x00000000005c9947 */ /* 0x000fec0003800000 */
[----:B------:R-:W-:Y:S02]  /*2b30*/  FSETP.GTU.FTZ.AND P1, PT, |R2|, +INF , PT ;  /* 0x7f8000000200780b */ /* 0x000fe40003f3c200 */
[----:B------:R-:W-:-:S04]  /*2b40*/  FSETP.GTU.FTZ.AND P2, PT, |R5|, +INF , PT ;  /* 0x7f8000000500780b */ /* 0x000fc80003f5c200 */
[----:B------:R-:W-:-:S13]  /*2b50*/  PLOP3.LUT P1, PT, P1, P2, PT, 0xf8, 0x8f ;  /* 0x00000000008f781c */ /* 0x000fda0000f25f70 */
[----:B------:R-:W-:Y:S05]  /*2b60*/  @P1 BRA `(.L_x_33) ;  /* 0x00000004004c1947 */ /* 0x000fea0003800000 */
[----:B------:R-:W-:-:S13]  /*2b70*/  LOP3.LUT P1, RZ, R5, 0x7fffffff, R2, 0xc8, !PT ;  /* 0x7fffffff05ff7812 */ /* 0x000fda000782c802 */
[----:B------:R-:W-:Y:S05]  /*2b80*/  @!P1 BRA `(.L_x_34) ;  /* 0x00000004003c9947 */ /* 0x000fea0003800000 */
[C---:B------:R-:W-:Y:S02]  /*2b90*/  FSETP.NEU.FTZ.AND P2, PT, |R2|.reuse, +INF , PT ;  /* 0x7f8000000200780b */ /* 0x040fe40003f5d200 */
[----:B------:R-:W-:Y:S02]  /*2ba0*/  FSETP.NEU.FTZ.AND P4, PT, |R5|, +INF , PT ;  /* 0x7f8000000500780b */ /* 0x000fe40003f9d200 */
[----:B------:R-:W-:-:S11]  /*2bb0*/  FSETP.NEU.FTZ.AND P1, PT, |R2|, +INF , PT ;  /* 0x7f8000000200780b */ /* 0x000fd60003f3d200 */
[----:B------:R-:W-:Y:S05]  /*2bc0*/  @!P4 BRA !P2, `(.L_x_34) ;  /* 0x00000004002cc947 */ /* 0x000fea0005000000 */
[----:B------:R-:W-:-:S04]  /*2bd0*/  LOP3.LUT P2, RZ, R2, 0x7fffffff, RZ, 0xc0, !PT ;  /* 0x7fffffff02ff7812 */ /* 0x000fc8000784c0ff */
[----:B------:R-:W-:-:S13]  /*2be0*/  PLOP3.LUT P2, PT, P4, P2, PT, 0x2f, 0xf2 ;  /* 0x0000000000f2781c */ /* 0x000fda0002744577 */
[----:B------:R-:W-:Y:S05]  /*2bf0*/  @P2 BRA `(.L_x_35) ;  /* 0x0000000400182947 */ /* 0x000fea0003800000 */
[----:B------:R-:W-:-:S04]  /*2c00*/  LOP3.LUT P2, RZ, R5, 0x7fffffff, RZ, 0xc0, !PT ;  /* 0x7fffffff05ff7812 */ /* 0x000fc8000784c0ff */
[----:B------:R-:W-:-:S13]  /*2c10*/  PLOP3.LUT P1, PT, P1, P2, PT, 0x2f, 0xf2 ;  /* 0x0000000000f2781c */ /* 0x000fda0000f24577 */
[----:B------:R-:W-:Y:S05]  /*2c20*/  @P1 BRA `(.L_x_36) ;  /* 0x0000000400001947 */ /* 0x000fea0003800000 */
[----:B------:R-:W-:Y:S02]  /*2c30*/  ISETP.GE.AND P1, PT, R49, RZ, PT ;  /* 0x000000ff3100720c */ /* 0x000fe40003f26270 */
[----:B------:R-:W-:-:S11]  /*2c40*/  ISETP.GE.AND P2, PT, R48, RZ, PT ;  /* 0x000000ff3000720c */ /* 0x000fd60003f46270 */
[----:B------:R-:W-:Y:S01]  /*2c50*/  @P1 MOV R44, RZ ;  /* 0x000000ff002c1202 */ /* 0x000fe20000000f00 */
[----:B------:R-:W-:Y:S01]  /*2c60*/  @!P1 FFMA R2, R2, 1.84467440737095516160e+19, RZ ;  /* 0x5f80000002029823 */ /* 0x000fe200000000ff */
[----:B------:R-:W-:Y:S01]  /*2c70*/  @!P1 MOV R44, 0xffffffc0 ;  /* 0xffffffc0002c9802 */ /* 0x000fe20000000f00 */
[----:B------:R-:W-:-:S03]  /*2c80*/  @!P2 FFMA R5, R5, 1.84467440737095516160e+19, RZ ;  /* 0x5f8000000505a823 */ /* 0x000fc600000000ff */
[----:B------:R-:W-:-:S07]  /*2c90*/  @!P2 IADD3 R44, PT, PT, R44, 0x40, RZ ;  /* 0x000000402c2ca810 */ /* 0x000fce0007ffe0ff */
.L_x_32:
[----:B------:R-:W-:Y:S01]  /*2ca0*/  LEA R48, R43, 0xc0800000, 0x17 ;  /* 0xc08000002b307811 */ /* 0x000fe200078eb8ff */
[----:B------:R-:W-:Y:S03]  /*2cb0*/  BSSY.RECONVERGENT B3, `(.L_x_37) ;  /* 0x0000036000037945 */ /* 0x000fe60003800200 */
[----:B------:R-:W-:Y:S02]  /*2cc0*/  IADD3 R51, PT, PT, -R48, R5, RZ ;  /* 0x0000000530337210 */ /* 0x000fe40007ffe1ff */
[----:B------:R-:W-:Y:S02]  /*2cd0*/  IADD3 R48, PT, PT, R47, -0x7f, RZ ;  /* 0xffffff812f307810 */ /* 0x000fe40007ffe0ff */
[----:B------:R-:W0:Y:S01]  /*2ce0*/  MUFU.RCP R50, R51 ;  /* 0x0000003300327308 */ /* 0x000e220000001000 */
[----:B------:R-:W-:Y:S02]  /*2cf0*/  FADD.FTZ R5, -R51, -RZ ;  /* 0x800000ff33057221 */ /* 0x000fe40000010100 */
[----:B------:R-:W-:-:S02]  /*2d00*/  IMAD R2, R48, -0x800000, R2 ;  /* 0xff80000030027824 */ /* 0x000fc400078e0202 */
[----:B0-----:R-:W-:-:S04]  /*2d10*/  FFMA R47, R50, R5, 1 ;  /* 0x3f800000322f7423 */ /* 0x001fc80000000005 */
[----:B------:R-:W-:-:S04]  /*2d20*/  FFMA R47, R50, R47, R50 ;  /* 0x0000002f322f7223 */ /* 0x000fc80000000032 */
[----:B------:R-:W-:-:S04]  /*2d30*/  FFMA R50, R2, R47, RZ ;  /* 0x0000002f02327223 */ /* 0x000fc800000000ff */
[----:B------:R-:W-:-:S04]  /*2d40*/  FFMA R49, R5, R50, R2 ;  /* 0x0000003205317223 */ /* 0x000fc80000000002 */
[----:B------:R-:W-:Y:S01]  /*2d50*/  FFMA R50, R47, R49, R50 ;  /* 0x000000312f327223 */ /* 0x000fe20000000032 */
[----:B------:R-:W-:-:S03]  /*2d60*/  IADD3 R49, PT, PT, R48, 0x7f, -R43 ;  /* 0x0000007f30317810 */ /* 0x000fc60007ffe82b */
[----:B------:R-:W-:Y:S01]  /*2d70*/  FFMA R5, R5, R50, R2 ;  /* 0x0000003205057223 */ /* 0x000fe20000000002 */
[----:B------:R-:W-:-:S03]  /*2d80*/  IADD3 R49, PT, PT, R49, R44, RZ ;  /* 0x0000002c31317210 */ /* 0x000fc60007ffe0ff */
[----:B------:R-:W-:-:S05]  /*2d90*/  FFMA R2, R47, R5, R50 ;  /* 0x000000052f027223 */ /* 0x000fca0000000032 */
[----:B------:R-:W-:-:S04]  /*2da0*/  SHF.R.U32.HI R43, RZ, 0x17, R2 ;  /* 0x00000017ff2b7819 */ /* 0x000fc80000011602 */
[----:B------:R-:W-:-:S04]  /*2db0*/  LOP3.LUT R44, R43, 0xff, RZ, 0xc0, !PT ;  /* 0x000000ff2b2c7812 */ /* 0x000fc800078ec0ff */
[----:B------:R-:W-:-:S04]  /*2dc0*/  IADD3 R43, PT, PT, R44, R49, RZ ;  /* 0x000000312c2b7210 */ /* 0x000fc80007ffe0ff */
[----:B------:R-:W-:-:S04]  /*2dd0*/  IADD3 R44, PT, PT, R43, -0x1, RZ ;  /* 0xffffffff2b2c7810 */ /* 0x000fc80007ffe0ff */
[----:B------:R-:W-:-:S13]  /*2de0*/  ISETP.GE.U32.AND P1, PT, R44, 0xfe, PT ;  /* 0x000000fe2c00780c */ /* 0x000fda0003f26070 */
[----:B------:R-:W-:Y:S05]  /*2df0*/  @!P1 BRA `(.L_x_38) ;  /* 0x0000000000809947 */ /* 0x000fea0003800000 */
[----:B------:R-:W-:-:S13]  /*2e00*/  ISETP.GT.AND P1, PT, R43, 0xfe, PT ;  /* 0x000000fe2b00780c */ /* 0x000fda0003f24270 */
[----:B------:R-:W-:Y:S05]  /*2e10*/  @P1 BRA `(.L_x_39) ;  /* 0x00000000006c1947 */ /* 0x000fea0003800000 */
[----:B------:R-:W-:-:S13]  /*2e20*/  ISETP.GE.AND P1, PT, R43, 0x1, PT ;  /* 0x000000012b00780c */ /* 0x000fda0003f26270 */
[----:B------:R-:W-:Y:S05]  /*2e30*/  @P1 BRA `(.L_x_40) ;  /* 0x0000000000741947 */ /* 0x000fea0003800000 */
[----:B------:R-:W-:Y:S02]  /*2e40*/  ISETP.GE.AND P1, PT, R43, -0x18, PT ;  /* 0xffffffe82b00780c */ /* 0x000fe40003f26270 */
[----:B------:R-:W-:-:S11]  /*2e50*/  LOP3.LUT R2, R2, 0x80000000, RZ, 0xc0, !PT ;  /* 0x8000000002027812 */ /* 0x000fd600078ec0ff */
[----:B------:R-:W-:Y:S05]  /*2e60*/  @!P1 BRA `(.L_x_40) ;  /* 0x0000000000689947 */ /* 0x000fea0003800000 */
[CCC-:B------:R-:W-:Y:S01]  /*2e70*/  FFMA.RZ R48, R47.reuse, R5.reuse, R50.reuse ;  /* 0x000000052f307223 */ /* 0x1c0fe2000000c032 */
[CCC-:B------:R-:W-:Y:S01]  /*2e80*/  FFMA.RP R44, R47.reuse, R5.reuse, R50.reuse ;  /* 0x000000052f2c7223 */ /* 0x1c0fe20000008032 */
[----:B------:R-:W-:Y:S01]  /*2e90*/  FFMA.RM R5, R47, R5, R50 ;  /* 0x000000052f057223 */ /* 0x000fe20000004032 */
[C---:B------:R-:W-:Y:S02]  /*2ea0*/  ISETP.NE.AND P4, PT, R43.reuse, RZ, PT ;  /* 0x000000ff2b00720c */ /* 0x040fe40003f85270 */
[----:B------:R-:W-:Y:S02]  /*2eb0*/  LOP3.LUT R47, R48, 0x7fffff, RZ, 0xc0, !PT ;  /* 0x007fffff302f7812 */ /* 0x000fe400078ec0ff */
[----:B------:R-:W-:Y:S02]  /*2ec0*/  IADD3 R48, PT, PT, R43, 0x20, RZ ;  /* 0x000000202b307810 */ /* 0x000fe40007ffe0ff */
[----:B------:R-:W-:Y:S02]  /*2ed0*/  LOP3.LUT R47, R47, 0x800000, RZ, 0xfc, !PT ;  /* 0x008000002f2f7812 */ /* 0x000fe400078efcff */
[----:B------:R-:W-:-:S02]  /*2ee0*/  ISETP.NE.AND P2, PT, R43, RZ, PT ;  /* 0x000000ff2b00720c */ /* 0x000fc40003f45270 */
[----:B------:R-:W-:Y:S02]  /*2ef0*/  IADD3 R43, PT, PT, -R43, RZ, RZ ;  /* 0x000000ff2b2b7210 */ /* 0x000fe40007ffe1ff */
[----:B------:R-:W-:Y:S02]  /*2f00*/  SHF.L.U32 R48, R47, R48, RZ ;  /* 0x000000302f307219 */ /* 0x000fe400000006ff */
[----:B------:R-:W-:Y:S02]  /*2f10*/  FSETP.NEU.FTZ.AND P1, PT, R44, R5, PT ;  /* 0x000000052c00720b */ /* 0x000fe40003f3d000 */
[----:B------:R-:W-:Y:S02]  /*2f20*/  SEL R44, R43, RZ, P4 ;  /* 0x000000ff2b2c7207 */ /* 0x000fe40002000000 */
[----:B------:R-:W-:Y:S02]  /*2f30*/  ISETP.NE.AND P2, PT, R48, RZ, P2 ;  /* 0x000000ff3000720c */ /* 0x000fe40001745270 */
[----:B------:R-:W-:-:S02]  /*2f40*/  SHF.R.U32.HI R44, RZ, R44, R47 ;  /* 0x0000002cff2c7219 */ /* 0x000fc4000001162f */
[----:B------:R-:W-:Y:S02]  /*2f50*/  PLOP3.LUT P1, PT, P1, P2, PT, 0xf8, 0x8f ;  /* 0x00000000008f781c */ /* 0x000fe40000f25f70 */
[----:B------:R-:W-:Y:S02]  /*2f60*/  SHF.R.U32.HI R5, RZ, 0x1, R44 ;  /* 0x00000001ff057819 */ /* 0x000fe4000001162c */
[----:B------:R-:W-:-:S04]  /*2f70*/  SEL R48, RZ, 0x1, !P1 ;  /* 0x00000001ff307807 */ /* 0x000fc80004800000 */
[----:B------:R-:W-:-:S04]  /*2f80*/  LOP3.LUT R43, R48, 0x1, R5, 0xf8, !PT ;  /* 0x00000001302b7812 */ /* 0x000fc800078ef805 */
[----:B------:R-:W-:-:S04]  /*2f90*/  LOP3.LUT R44, R43, R44, RZ, 0xc0, !PT ;  /* 0x0000002c2b2c7212 */ /* 0x000fc800078ec0ff */
[----:B------:R-:W-:-:S04]  /*2fa0*/  IADD3 R5, PT, PT, R5, R44, RZ ;  /* 0x0000002c05057210 */ /* 0x000fc80007ffe0ff */
[----:B------:R-:W-:Y:S01]  /*2fb0*/  LOP3.LUT R2, R5, R2, RZ, 0xfc, !PT ;  /* 0x0000000205027212 */ /* 0x000fe200078efcff */
[----:B------:R-:W-:Y:S06]  /*2fc0*/  BRA `(.L_x_40) ;  /* 0x0000000000107947 */ /* 0x000fec0003800000 */
.L_x_39:
[----:B------:R-:W-:-:S04]  /*2fd0*/  LOP3.LUT R2, R2, 0x80000000, RZ, 0xc0, !PT ;  /* 0x8000000002027812 */ /* 0x000fc800078ec0ff */
[----:B------:R-:W-:Y:S01]  /*2fe0*/  LOP3.LUT R2, R2, 0x7f800000, RZ, 0xfc, !PT ;  /* 0x7f80000002027812 */ /* 0x000fe200078efcff */
[----:B------:R-:W-:Y:S06]  /*2ff0*/  BRA `(.L_x_40) ;  /* 0x0000000000047947 */ /* 0x000fec0003800000 */
.L_x_38:
[----:B------:R-:W-:-:S07]  /*3000*/  LEA R2, R49, R2, 0x17 ;  /* 0x0000000231027211 */ /* 0x000fce00078eb8ff */
.L_x_40:
[----:B------:R-:W-:Y:S05]  /*3010*/  BSYNC.RECONVERGENT B3 ;  /* 0x0000000000037941 */ /* 0x000fea0003800200 */
.L_x_37:
[----:B------:R-:W-:Y:S05]  /*3020*/  BRA `(.L_x_41) ;  /* 0x0000000000207947 */ /* 0x000fea0003800000 */
.L_x_36:
[----:B------:R-:W-:-:S04]  /*3030*/  LOP3.LUT R2, R5, 0x80000000, R2, 0x48, !PT ;  /* 0x8000000005027812 */ /* 0x000fc800078e4802 */
[----:B------:R-:W-:Y:S01]  /*3040*/  LOP3.LUT R2, R2, 0x7f800000, RZ, 0xfc, !PT ;  /* 0x7f80000002027812 */ /* 0x000fe200078efcff */
[----:B------:R-:W-:Y:S06]  /*3050*/  BRA `(.L_x_41) ;  /* 0x0000000000147947 */ /* 0x000fec0003800000 */
.L_x_35:
[----:B------:R-:W-:Y:S01]  /*3060*/  LOP3.LUT R2, R5, 0x80000000, R2, 0x48, !PT ;  /* 0x8000000005027812 */ /* 0x000fe200078e4802 */
[----:B------:R-:W-:Y:S06]  /*3070*/  BRA `(.L_x_41) ;  /* 0x00000000000c7947 */ /* 0x000fec0003800000 */
.L_x_34:
[----:B------:R-:W0:Y:S01]  /*3080*/  MUFU.RSQ R2, -QNAN ;  /* 0xffc0000000027908 */ /* 0x000e220000001400 */
[----:B------:R-:W-:Y:S05]  /*3090*/  BRA `(.L_x_41) ;  /* 0x0000000000047947 */ /* 0x000fea0003800000 */
.L_x_33:
[----:B------:R-:W-:-:S07]  /*30a0*/  FADD.FTZ R2, R2, R5 ;  /* 0x0000000502027221 */ /* 0x000fce0000010000 */
.L_x_41:
[----:B------:R-:W-:Y:S05]  /*30b0*/  BSYNC.RECONVERGENT B2 ;  /* 0x0000000000027941 */ /* 0x000fea0003800200 */
.L_x_31:
[----:B------:R-:W-:-:S04]  /*30c0*/  HFMA2 R43, -RZ, RZ, 0, 0 ;  /* 0x00000000ff2b7431 */ /* 0x000fc800000001ff */
[----:B0-----:R-:W-:Y:S05]  /*30d0*/  RET.REL.NODEC R42 `(fused_collide_stream) ;  /* 0xffffffcc2ac87950 */ /* 0x001fea0003c3ffff */
.L_x_42:
[----:B------:R-:W-:-:S00]  /*30e0*/  BRA `(.L_x_42) ;  /* 0xfffffffc00fc7947 */ /* 0x000fc0000383ffff */
[----:B------:R-:W-:-:S00]  /*30f0*/  NOP ;  /* 0x0000000000007918 */ /* 0x000fc00000000000 */
        /* <DEDUP_REMOVED lines=8> */
.L_x_44:


//--------------------- .nv.shared.reserved.0     --------------------------
	.section	.nv.shared.reserved.0,"aw",@nobits
	.weak		__nv_reservedSMEM_offset_0_alias
	.size		__nv_reservedSMEM_offset_0_alias, 0, 64
	.other		__nv_reservedSMEM_offset_0_alias,@"STO_CUDA_RESERVED_SHARED STV_DEFAULT"
__nv_reservedSMEM_offset_0_alias:
	.zero		0
	.zero		64


//--------------------- .nv.constant0.fused_collide_stream --------------------------
	.section	.nv.constant0.fused_collide_stream,"a",@progbits
	.sectionflags	@""
	.align	4
.nv.constant0.fused_collide_stream:
	.zero		936


//--------------------- SYMBOLS --------------------------

	.type		.nv.reservedSmem.offset0,@object
	.size		.nv.reservedSmem.offset0,0x4
